// auto-generated by cutlass_sweep.gemm — config: {"arch": "sm_90", "cluster_m": 1, "cluster_n": 1, "dtype": "fp16", "dtype_b": "fp16", "layout": "nt", "stages": 0, "tile_k": 64, "tile_m": 128, "tile_n": 48}
#include "cutlass/cutlass.h"
#include "cutlass/gemm/collective/collective_builder.hpp"
#include "cutlass/gemm/device/gemm_universal_adapter.h"
#include "cutlass/gemm/kernel/gemm_universal.hpp"
#include "cutlass/epilogue/collective/collective_builder.hpp"

using ElemA = cutlass::half_t;
using ElemB = cutlass::half_t;
using ElemCD = cutlass::half_t;
using Acc  = float;
using TileShape    = cute::Shape<cute::_128, cute::_48, cute::_64>;
using ClusterShape = cute::Shape<cute::_1, cute::_1, cute::_1>;

using CollectiveEpilogue = typename cutlass::epilogue::collective::CollectiveBuilder<
    cutlass::arch::Sm90, cutlass::arch::OpClassTensorOp,
    TileShape, ClusterShape,
    cutlass::epilogue::collective::EpilogueTileAuto,
    Acc, Acc,
    ElemCD, cutlass::layout::RowMajor, 128 / cutlass::sizeof_bits<ElemCD>::value,
    ElemCD, cutlass::layout::RowMajor, 128 / cutlass::sizeof_bits<ElemCD>::value,
    cutlass::epilogue::collective::EpilogueScheduleAuto
  >::CollectiveOp;

using CollectiveMainloop = typename cutlass::gemm::collective::CollectiveBuilder<
    cutlass::arch::Sm90, cutlass::arch::OpClassTensorOp,
    ElemA, cutlass::layout::RowMajor, 128 / cutlass::sizeof_bits<ElemA>::value,
    ElemB, cutlass::layout::ColumnMajor, 128 / cutlass::sizeof_bits<ElemB>::value,
    Acc,
    TileShape, ClusterShape,
    cutlass::gemm::collective::StageCountAutoCarveout<static_cast<int>(sizeof(typename CollectiveEpilogue::SharedStorage))>,
    cutlass::gemm::collective::KernelScheduleAuto
  >::CollectiveOp;

using GemmKernel = cutlass::gemm::kernel::GemmUniversal<
    cute::Shape<int,int,int,int>,
    CollectiveMainloop,
    CollectiveEpilogue
>;
using Gemm = cutlass::gemm::device::GemmUniversalAdapter<GemmKernel>;

// Force the device kernel symbol into the cubin without needing a host main.
auto* _anchor = &cutlass::device_kernel<GemmKernel>;


// ===== COMPILED SASS (sm_90a) =====

	.target	sm_90a

	.elftype	@"ET_EXEC"


//--------------------- .note.nv.tkinfo           --------------------------
	.section	.note.nv.tkinfo,"",@"SHT_NOTE"
	.sectionflags	@"SHF_NOTE_NV_TKINFO"
	.tkinfo
        /*0018*/ 	.word	0x00000002
        /*0030*/ 	.string	""
        /*0030*/ 	.string	"ptxas"
        /*0030*/ 	.string	"Cuda compilation tools, release 13.0, V13.0.88"
        /*0030*/ 	.string	"Build cuda_13.0.r13.0/compiler.36424714_0"
        /*0030*/ 	.string	"-arch sm_90a -m 64 "



//--------------------- .note.nv.cuinfo           --------------------------
	.section	.note.nv.cuinfo,"",@"SHT_NOTE"
	.sectionflags	@"SHF_NOTE_NV_CUINFO"
        /*0018*/ 	.short	0x0002
        /*001a*/ 	.short	0x005a
        /*001c*/ 	.short	0x0082
	.zero		2


//--------------------- .nv.info                  --------------------------
	.section	.nv.info,"",@"SHT_CUDA_INFO"
	.align	4


	//----- nvinfo : EIATTR_REGCOUNT
	.align		4
        /*0000*/ 	.byte	0x04, 0x2f
        /*0002*/ 	.short	(.L_15 - .L_14)
	.align		4
.L_14:
        /*0004*/ 	.word	index@(_ZN7cutlass13device_kernelINS_4gemm6kernel13GemmUniversalIN4cute5tupleIJiiiiEEENS1_10collective13CollectiveMmaINS1_34MainloopSm90TmaGmmaWarpSpecializedILi10ENS5_IJNS4_1CILi1EEESB_SB_EEENS1_35KernelTmaWarpSpecializedCooperativeEEENS5_IJNSA_ILi128EEENSA_ILi48EEENSA_ILi64EEEEEENS_6half_tENS5_IJlSB_lEEESJ_SK_NS4_8TiledMMAINS4_8MMA_AtomIJNS4_4SM904GMMA25MMA_64x16x16_F32F16F16_SSILNSO_5MajorE0ELSQ_0ELNSO_7ScaleInE1ELSR_1EEEEEENS4_6LayoutINS5_IJNSA_ILi2EEESB_SB_EEENS5_IJSB_NSA_ILi0EEESX_EEEEENS5_IJNS4_10UnderscoreES10_S10_EEEEENS4_13SM90_TMA_LOADENS4_14ComposedLayoutINS4_7SwizzleILi3ELi4ELi3EEENS4_18smem_ptr_flag_bitsILi16EEENSU_INS5_IJNSA_ILi8EEESH_EEENS5_IJSH_SB_EEEEEEEvNS4_8identityES13_S1D_vS1E_EENS_8epilogue10collective6detail29Sm90TmaWarpSpecializedAdapterINS1H_15DefaultEpilogueISJ_SK_SK_NS1G_6thread17LinearCombinationISJ_Li1EffLNS1L_9ScaleType4KindE0ELNS_15FloatRoundStyleE2ESJ_EENS1_15EpilogueDefaultEEEEEvvEEEEvNT_6ParamsE)
        /*0008*/ 	.word	0x000000a8


	//----- nvinfo : EIATTR_FRAME_SIZE
	.align		4
.L_15:
        /*000c*/ 	.byte	0x04, 0x11
        /*000e*/ 	.short	(.L_17 - .L_16)
	.align		4
.L_16:
        /*0010*/ 	.word	index@(_ZN7cutlass13device_kernelINS_4gemm6kernel13GemmUniversalIN4cute5tupleIJiiiiEEENS1_10collective13CollectiveMmaINS1_34MainloopSm90TmaGmmaWarpSpecializedILi10ENS5_IJNS4_1CILi1EEESB_SB_EEENS1_35KernelTmaWarpSpecializedCooperativeEEENS5_IJNSA_ILi128EEENSA_ILi48EEENSA_ILi64EEEEEENS_6half_tENS5_IJlSB_lEEESJ_SK_NS4_8TiledMMAINS4_8MMA_AtomIJNS4_4SM904GMMA25MMA_64x16x16_F32F16F16_SSILNSO_5MajorE0ELSQ_0ELNSO_7ScaleInE1ELSR_1EEEEEENS4_6LayoutINS5_IJNSA_ILi2EEESB_SB_EEENS5_IJSB_NSA_ILi0EEESX_EEEEENS5_IJNS4_10UnderscoreES10_S10_EEEEENS4_13SM90_TMA_LOADENS4_14ComposedLayoutINS4_7SwizzleILi3ELi4ELi3EEENS4_18smem_ptr_flag_bitsILi16EEENSU_INS5_IJNSA_ILi8EEESH_EEENS5_IJSH_SB_EEEEEEEvNS4_8identityES13_S1D_vS1E_EENS_8epilogue10collective6detail29Sm90TmaWarpSpecializedAdapterINS1H_15DefaultEpilogueISJ_SK_SK_NS1G_6thread17LinearCombinationISJ_Li1EffLNS1L_9ScaleType4KindE0ELNS_15FloatRoundStyleE2ESJ_EENS1_15EpilogueDefaultEEEEEvvEEEEvNT_6ParamsE)
        /*0014*/ 	.word	0x00000000


	//----- nvinfo : EIATTR_MIN_STACK_SIZE
	.align		4
.L_17:
        /*0018*/ 	.byte	0x04, 0x12
        /*001a*/ 	.short	(.L_19 - .L_18)
	.align		4
.L_18:
        /*001c*/ 	.word	index@(_ZN7cutlass13device_kernelINS_4gemm6kernel13GemmUniversalIN4cute5tupleIJiiiiEEENS1_10collective13CollectiveMmaINS1_34MainloopSm90TmaGmmaWarpSpecializedILi10ENS5_IJNS4_1CILi1EEESB_SB_EEENS1_35KernelTmaWarpSpecializedCooperativeEEENS5_IJNSA_ILi128EEENSA_ILi48EEENSA_ILi64EEEEEENS_6half_tENS5_IJlSB_lEEESJ_SK_NS4_8TiledMMAINS4_8MMA_AtomIJNS4_4SM904GMMA25MMA_64x16x16_F32F16F16_SSILNSO_5MajorE0ELSQ_0ELNSO_7ScaleInE1ELSR_1EEEEEENS4_6LayoutINS5_IJNSA_ILi2EEESB_SB_EEENS5_IJSB_NSA_ILi0EEESX_EEEEENS5_IJNS4_10UnderscoreES10_S10_EEEEENS4_13SM90_TMA_LOADENS4_14ComposedLayoutINS4_7SwizzleILi3ELi4ELi3EEENS4_18smem_ptr_flag_bitsILi16EEENSU_INS5_IJNSA_ILi8EEESH_EEENS5_IJSH_SB_EEEEEEEvNS4_8identityES13_S1D_vS1E_EENS_8epilogue10collective6detail29Sm90TmaWarpSpecializedAdapterINS1H_15DefaultEpilogueISJ_SK_SK_NS1G_6thread17LinearCombinationISJ_Li1EffLNS1L_9ScaleType4KindE0ELNS_15FloatRoundStyleE2ESJ_EENS1_15EpilogueDefaultEEEEEvvEEEEvNT_6ParamsE)
        /*0020*/ 	.word	0x00000000
.L_19:


//--------------------- .nv.compat                --------------------------
	.section	.nv.compat,"",@"SHT_CUDA_COMPAT_INFO"
	.align	4
        /*0000*/ 	.byte	0x02, 0x09, 0x01, 0x00, 0x02, 0x02, 0x04, 0x00, 0x02, 0x05, 0x05, 0x00, 0x03, 0x07, 0x01, 0x01
        /*0010*/ 	.byte	0x02, 0x03, 0x01, 0x00, 0x02, 0x06, 0x01, 0x00, 0x04, 0x0b, 0x08, 0x00, 0x00, 0x00, 0x00, 0x00
        /*0020*/ 	.byte	0x00, 0x00, 0x00, 0x00


//--------------------- .nv.info._ZN7cutlass13device_kernelINS_4gemm6kernel13GemmUniversalIN4cute5tupleIJiiiiEEENS1_10collective13CollectiveMmaINS1_34MainloopSm90TmaGmmaWarpSpecializedILi10ENS5_IJNS4_1CILi1EEESB_SB_EEENS1_35KernelTmaWarpSpecializedCooperativeEEENS5_IJNSA_ILi128EEENSA_ILi48EEENSA_ILi64EEEEEENS_6half_tENS5_IJlSB_lEEESJ_SK_NS4_8TiledMMAINS4_8MMA_AtomIJNS4_4SM904GMMA25MMA_64x16x16_F32F16F16_SSILNSO_5MajorE0ELSQ_0ELNSO_7ScaleInE1ELSR_1EEEEEENS4_6LayoutINS5_IJNSA_ILi2EEESB_SB_EEENS5_IJSB_NSA_ILi0EEESX_EEEEENS5_IJNS4_10UnderscoreES10_S10_EEEEENS4_13SM90_TMA_LOADENS4_14ComposedLayoutINS4_7SwizzleILi3ELi4ELi3EEENS4_18smem_ptr_flag_bitsILi16EEENSU_INS5_IJNSA_ILi8EEESH_EEENS5_IJSH_SB_EEEEEEEvNS4_8identityES13_S1D_vS1E_EENS_8epilogue10collective6detail29Sm90TmaWarpSpecializedAdapterINS1H_15DefaultEpilogueISJ_SK_SK_NS1G_6thread17LinearCombinationISJ_Li1EffLNS1L_9ScaleType4KindE0ELNS_15FloatRoundStyleE2ESJ_EENS1_15EpilogueDefaultEEEEEvvEEEEvNT_6ParamsE --------------------------
	.section	.nv.info._ZN7cutlass13device_kernelINS_4gemm6kernel13GemmUniversalIN4cute5tupleIJiiiiEEENS1_10collective13CollectiveMmaINS1_34MainloopSm90TmaGmmaWarpSpecializedILi10ENS5_IJNS4_1CILi1EEESB_SB_EEENS1_35KernelTmaWarpSpecializedCooperativeEEENS5_IJNSA_ILi128EEENSA_ILi48EEENSA_ILi64EEEEEENS_6half_tENS5_IJlSB_lEEESJ_SK_NS4_8TiledMMAINS4_8MMA_AtomIJNS4_4SM904GMMA25MMA_64x16x16_F32F16F16_SSILNSO_5MajorE0ELSQ_0ELNSO_7ScaleInE1ELSR_1EEEEEENS4_6LayoutINS5_IJNSA_ILi2EEESB_SB_EEENS5_IJSB_NSA_ILi0EEESX_EEEEENS5_IJNS4_10UnderscoreES10_S10_EEEEENS4_13SM90_TMA_LOADENS4_14ComposedLayoutINS4_7SwizzleILi3ELi4ELi3EEENS4_18smem_ptr_flag_bitsILi16EEENSU_INS5_IJNSA_ILi8EEESH_EEENS5_IJSH_SB_EEEEEEEvNS4_8identityES13_S1D_vS1E_EENS_8epilogue10collective6detail29Sm90TmaWarpSpecializedAdapterINS1H_15DefaultEpilogueISJ_SK_SK_NS1G_6thread17LinearCombinationISJ_Li1EffLNS1L_9ScaleType4KindE0ELNS_15FloatRoundStyleE2ESJ_EENS1_15EpilogueDefaultEEEEEvvEEEEvNT_6ParamsE,"",@"SHT_CUDA_INFO"
	.sectionflags	@""
	.align	4


	//----- nvinfo : EIATTR_CUDA_API_VERSION
	.align		4
        /*0000*/ 	.byte	0x04, 0x37
        /*0002*/ 	.short	(.L_21 - .L_20)
.L_20:
        /*0004*/ 	.word	0x00000082


	//----- nvinfo : EIATTR_KPARAM_INFO
	.align		4
.L_21:
        /*0008*/ 	.byte	0x04, 0x17
        /*000a*/ 	.short	(.L_23 - .L_22)
.L_22:
        /*000c*/ 	.word	0x00000000
        /*0010*/ 	.short	0x0000
        /*0012*/ 	.short	0x0070
        /*0014*/ 	.byte	0x00, 0xf0, 0x01, 0x10


	//----- nvinfo : EIATTR_SPARSE_MMA_MASK
	.align		4
.L_23:
        /*0018*/ 	.byte	0x03, 0x50
        /*001a*/ 	.short	0x0000


	//----- nvinfo : EIATTR_MAXREG_COUNT
	.align		4
        /*001c*/ 	.byte	0x03, 0x1b
        /*001e*/ 	.short	0x00a8


	//----- nvinfo : EIATTR_NUM_BARRIERS
	.align		4
        /*0020*/ 	.byte	0x02, 0x4c
        /*0022*/ 	.byte	0x01
	.zero		1


	//----- nvinfo : EIATTR_EXTERNS
	.align		4
        /*0024*/ 	.byte	0x04, 0x0f
        /*0026*/ 	.short	(.L_25 - .L_24)


	//   ....[0]....
	.align		4
.L_24:
        /*0028*/ 	.word	index@(__assertfail)


	//----- nvinfo : EIATTR_MERCURY_ISA_VERSION
	.align		4
.L_25:
        /*002c*/ 	.byte	0x03, 0x5f
        /*002e*/ 	.short	0x0101


	//----- nvinfo : EIATTR_INT_WARP_WIDE_INSTR_OFFSETS
	.align		4
        /*0030*/ 	.byte	0x04, 0x31
        /*0032*/ 	.short	(.L_27 - .L_26)


	//   ....[0]....
.L_26:
        /*0034*/ 	.word	0x000004a0


	//   ....[1]....
        /*0038*/ 	.word	0x000004d0


	//   ....[2]....
        /*003c*/ 	.word	0x000005b0


	//----- nvinfo : EIATTR_COOP_GROUP_MASK_REGIDS
	.align		4
.L_27:
        /*0040*/ 	.byte	0x04, 0x29
        /*0042*/ 	.short	(.L_29 - .L_28)


	//   ....[0]....
.L_28:
        /*0044*/ 	.word	0xffffffff


	//   ....[1]....
        /*0048*/ 	.word	0xffffffff


	//   ....[2]....
        /*004c*/ 	.word	0xffffffff


	//   ....[3]....
        /*0050*/ 	.word	0xffffffff


	//   ....[4]....
        /*0054*/ 	.word	0xffffffff


	//----- nvinfo : EIATTR_COOP_GROUP_INSTR_OFFSETS
	.align		4
.L_29:
        /*0058*/ 	.byte	0x04, 0x28
        /*005a*/ 	.short	(.L_31 - .L_30)


	//   ....[0]....
.L_30:
        /*005c*/ 	.word	0x00000060


	//   ....[1]....
        /*0060*/ 	.word	0x00000070


	//   ....[2]....
        /*0064*/ 	.word	0x00000130


	//   ....[3]....
        /*0068*/ 	.word	0x000003b0


	//   ....[4]....
        /*006c*/ 	.word	0x00001060


	//----- nvinfo : EIATTR_REG_RECONFIG
	.align		4
.L_31:
        /*0070*/ 	.byte	0x01, 0x54
	.zero		2


	//----- nvinfo : EIATTR_SYSCALL_OFFSETS
	.align		4
        /*0074*/ 	.byte	0x04, 0x46
        /*0076*/ 	.short	(.L_33 - .L_32)


	//   ....[0]....
.L_32:
        /*0078*/ 	.word	0x00001220


	//----- nvinfo : EIATTR_MBARRIER_INSTR_OFFSETS
	.align		4
.L_33:
        /*007c*/ 	.byte	0x04, 0x39
        /*007e*/ 	.short	(.L_35 - .L_34)


	//   ....[0]....
.L_34:
        /*0080*/ 	.word	0x00000250
        /*0084*/ 	.word	0x000000ff
        /*0088*/ 	.word	0x00000000
        /*008c*/ 	.short	0x0100
        /*008e*/ 	.byte	0x08
	.zero		1


	//   ....[1]....
        /*0090*/ 	.word	0x00000260
        /*0094*/ 	.word	0x000000ff
        /*0098*/ 	.word	0x00000050
        /*009c*/ 	.short	0x0100
        /*009e*/ 	.byte	0x08
	.zero		1


	//   ....[2]....
        /*00a0*/ 	.word	0x00000270
        /*00a4*/ 	.word	0x000000ff
        /*00a8*/ 	.word	0x00000008
        /*00ac*/ 	.short	0x0100
        /*00ae*/ 	.byte	0x08
	.zero		1


	//   ....[3]....
        /*00b0*/ 	.word	0x00000280
        /*00b4*/ 	.word	0x000000ff
        /*00b8*/ 	.word	0x00000058
        /*00bc*/ 	.short	0x0100
        /*00be*/ 	.byte	0x08
	.zero		1


	//   ....[4]....
        /*00c0*/ 	.word	0x00000290
        /*00c4*/ 	.word	0x000000ff
        /*00c8*/ 	.word	0x00000010
        /*00cc*/ 	.short	0x0100
        /*00ce*/ 	.byte	0x08
	.zero		1


	//   ....[5]....
        /*00d0*/ 	.word	0x000002a0
        /*00d4*/ 	.word	0x000000ff
        /*00d8*/ 	.word	0x00000060
        /*00dc*/ 	.short	0x0100
        /*00de*/ 	.byte	0x08
	.zero		1


	//   ....[6]....
        /*00e0*/ 	.word	0x000002b0
        /*00e4*/ 	.word	0x000000ff
        /*00e8*/ 	.word	0x00000018
        /*00ec*/ 	.short	0x0100
        /*00ee*/ 	.byte	0x08
	.zero		1


	//   ....[7]....
        /*00f0*/ 	.word	0x000002c0
        /*00f4*/ 	.word	0x000000ff
        /*00f8*/ 	.word	0x00000068
        /*00fc*/ 	.short	0x0100
        /*00fe*/ 	.byte	0x08
	.zero		1


	//   ....[8]....
        /*0100*/ 	.word	0x000002d0
        /*0104*/ 	.word	0x000000ff
        /*0108*/ 	.word	0x00000020
        /*010c*/ 	.short	0x0100
        /*010e*/ 	.byte	0x08
	.zero		1


	//   ....[9]....
        /*0110*/ 	.word	0x000002e0
        /*0114*/ 	.word	0x000000ff
        /*0118*/ 	.word	0x00000070
        /*011c*/ 	.short	0x0100
        /*011e*/ 	.byte	0x08
	.zero		1


	//   ....[10]....
        /*0120*/ 	.word	0x000002f0
        /*0124*/ 	.word	0x000000ff
        /*0128*/ 	.word	0x00000028
        /*012c*/ 	.short	0x0100
        /*012e*/ 	.byte	0x08
	.zero		1


	//   ....[11]....
        /*0130*/ 	.word	0x00000300
        /*0134*/ 	.word	0x000000ff
        /*0138*/ 	.word	0x00000078
        /*013c*/ 	.short	0x0100
        /*013e*/ 	.byte	0x08
	.zero		1


	//   ....[12]....
        /*0140*/ 	.word	0x00000310
        /*0144*/ 	.word	0x000000ff
        /*0148*/ 	.word	0x00000030
        /*014c*/ 	.short	0x0100
        /*014e*/ 	.byte	0x08
	.zero		1


	//   ....[13]....
        /*0150*/ 	.word	0x00000320
        /*0154*/ 	.word	0x000000ff
        /*0158*/ 	.word	0x00000080
        /*015c*/ 	.short	0x0100
        /*015e*/ 	.byte	0x08
	.zero		1


	//   ....[14]....
        /*0160*/ 	.word	0x00000330
        /*0164*/ 	.word	0x000000ff
        /*0168*/ 	.word	0x00000038
        /*016c*/ 	.short	0x0100
        /*016e*/ 	.byte	0x08
	.zero		1


	//   ....[15]....
        /*0170*/ 	.word	0x00000340
        /*0174*/ 	.word	0x000000ff
        /*0178*/ 	.word	0x00000088
        /*017c*/ 	.short	0x0100
        /*017e*/ 	.byte	0x08
	.zero		1


	//   ....[16]....
        /*0180*/ 	.word	0x00000350
        /*0184*/ 	.word	0x000000ff
        /*0188*/ 	.word	0x00000040
        /*018c*/ 	.short	0x0100
        /*018e*/ 	.byte	0x08
	.zero		1


	//   ....[17]....
        /*0190*/ 	.word	0x00000360
        /*0194*/ 	.word	0x000000ff
        /*0198*/ 	.word	0x00000090
        /*019c*/ 	.short	0x0100
        /*019e*/ 	.byte	0x08
	.zero		1


	//   ....[18]....
        /*01a0*/ 	.word	0x00000370
        /*01a4*/ 	.word	0x000000ff
        /*01a8*/ 	.word	0x00000048
        /*01ac*/ 	.short	0x0100
        /*01ae*/ 	.byte	0x08
	.zero		1


	//   ....[19]....
        /*01b0*/ 	.word	0x00000380
        /*01b4*/ 	.word	0x000000ff
        /*01b8*/ 	.word	0x00000098
        /*01bc*/ 	.short	0x0100
        /*01be*/ 	.byte	0x08
	.zero		1


	//   ....[20]....
        /*01c0*/ 	.word	0x00000620
        /*01c4*/ 	.word	0x000000ff
        /*01c8*/ 	.word	0x000000b0
        /*01cc*/ 	.short	0x0100
        /*01ce*/ 	.byte	0x06
	.zero		1


	//   ....[21]....
        /*01d0*/ 	.word	0x00000680
        /*01d4*/ 	.word	0x000000ff
        /*01d8*/ 	.word	0x000000b8
        /*01dc*/ 	.short	0x0100
        /*01de*/ 	.byte	0x06
	.zero		1


	//   ....[22]....
        /*01e0*/ 	.word	0x000012a0
        /*01e4*/ 	.word	0x00000003
        /*01e8*/ 	.word	0x00000000
        /*01ec*/ 	.short	0x010a
        /*01ee*/ 	.byte	0x3f
	.zero		1


	//   ....[23]....
        /*01f0*/ 	.word	0x000012e0
        /*01f4*/ 	.word	0x00000003
        /*01f8*/ 	.word	0x00000000
        /*01fc*/ 	.short	0x010a
        /*01fe*/ 	.byte	0x3f
	.zero		1


	//   ....[24]....
        /*0200*/ 	.word	0x00001980
        /*0204*/ 	.word	0x000000ff
        /*0208*/ 	.word	0x00000000
        /*020c*/ 	.short	0x010a
        /*020e*/ 	.byte	0x09
	.zero		1


	//   ....[25]....
        /*0210*/ 	.word	0x000019c0
        /*0214*/ 	.word	0x000000ff
        /*0218*/ 	.word	0x00000000
        /*021c*/ 	.short	0x010a
        /*021e*/ 	.byte	0x09
	.zero		1


	//   ....[26]....
        /*0220*/ 	.word	0x00001f20
        /*0224*/ 	.word	0x000000ff
        /*0228*/ 	.word	0x00000000
        /*022c*/ 	.short	0x0101
        /*022e*/ 	.byte	0x08
	.zero		1


	//   ....[27]....
        /*0230*/ 	.word	0x00002120
        /*0234*/ 	.word	0x000000ff
        /*0238*/ 	.word	0x00000000
        /*023c*/ 	.short	0x0101
        /*023e*/ 	.byte	0x06
	.zero		1


	//   ....[28]....
        /*0240*/ 	.word	0x00004e20
        /*0244*/ 	.word	0x0000000e
        /*0248*/ 	.word	0x00000050
        /*024c*/ 	.short	0x010a
        /*024e*/ 	.byte	0x3f
	.zero		1


	//   ....[29]....
        /*0250*/ 	.word	0x000051a0
        /*0254*/ 	.word	0x00000006
        /*0258*/ 	.word	0x000000b8
        /*025c*/ 	.short	0x0101
        /*025e*/ 	.byte	0x3f
	.zero		1


	//   ....[30]....
        /*0260*/ 	.word	0x000058d0
        /*0264*/ 	.word	0x00000007
        /*0268*/ 	.word	0x00000000
        /*026c*/ 	.short	0x010a
        /*026e*/ 	.byte	0x3f
	.zero		1


	//   ....[31]....
        /*0270*/ 	.word	0x00005950
        /*0274*/ 	.word	0x00000009
        /*0278*/ 	.word	0x00000000
        /*027c*/ 	.short	0x010a
        /*027e*/ 	.byte	0x3f
	.zero		1


	//   ....[32]....
        /*0280*/ 	.word	0x000059e0
        /*0284*/ 	.word	0x00000006
        /*0288*/ 	.word	0x00000000
        /*028c*/ 	.short	0x010a
        /*028e*/ 	.byte	0x3f
	.zero		1


	//   ....[33]....
        /*0290*/ 	.word	0x00005a70
        /*0294*/ 	.word	0x00000009
        /*0298*/ 	.word	0x00000000
        /*029c*/ 	.short	0x010a
        /*029e*/ 	.byte	0x3f
	.zero		1


	//   ....[34]....
        /*02a0*/ 	.word	0x00005b00
        /*02a4*/ 	.word	0x00000006
        /*02a8*/ 	.word	0x00000000
        /*02ac*/ 	.short	0x010a
        /*02ae*/ 	.byte	0x3f
	.zero		1


	//   ....[35]....
        /*02b0*/ 	.word	0x00005b90
        /*02b4*/ 	.word	0x00000009
        /*02b8*/ 	.word	0x00000000
        /*02bc*/ 	.short	0x010a
        /*02be*/ 	.byte	0x3f
	.zero		1


	//   ....[36]....
        /*02c0*/ 	.word	0x00005c20
        /*02c4*/ 	.word	0x00000006
        /*02c8*/ 	.word	0x00000000
        /*02cc*/ 	.short	0x010a
        /*02ce*/ 	.byte	0x3f
	.zero		1


	//   ....[37]....
        /*02d0*/ 	.word	0x00005cb0
        /*02d4*/ 	.word	0x00000009
        /*02d8*/ 	.word	0x00000000
        /*02dc*/ 	.short	0x010a
        /*02de*/ 	.byte	0x3f
	.zero		1


	//   ....[38]....
        /*02e0*/ 	.word	0x00005d40
        /*02e4*/ 	.word	0x00000006
        /*02e8*/ 	.word	0x00000000
        /*02ec*/ 	.short	0x010a
        /*02ee*/ 	.byte	0x3f
	.zero		1


	//   ....[39]....
        /*02f0*/ 	.word	0x00005dd0
        /*02f4*/ 	.word	0x00000003
        /*02f8*/ 	.word	0x00000000
        /*02fc*/ 	.short	0x010a
        /*02fe*/ 	.byte	0x3f
	.zero		1


	//   ....[40]....
        /*0300*/ 	.word	0x00005e30
        /*0304*/ 	.word	0x00000003
        /*0308*/ 	.word	0x00000000
        /*030c*/ 	.short	0x010a
        /*030e*/ 	.byte	0x3f
	.zero		1


	//   ....[41]....
        /*0310*/ 	.word	0x00005e90
        /*0314*/ 	.word	0x00000004
        /*0318*/ 	.word	0x00000000
        /*031c*/ 	.short	0x010a
        /*031e*/ 	.byte	0x3f
	.zero		1


	//   ....[42]....
        /*0320*/ 	.word	0x00005f60
        /*0324*/ 	.word	0x0000000e
        /*0328*/ 	.word	0x00000050
        /*032c*/ 	.short	0x010a
        /*032e*/ 	.byte	0x3f
	.zero		1


	//   ....[43]....
        /*0330*/ 	.word	0x00006030
        /*0334*/ 	.word	0x00000007
        /*0338*/ 	.word	0x00000000
        /*033c*/ 	.short	0x010a
        /*033e*/ 	.byte	0x3f
	.zero		1


	//   ....[44]....
        /*0340*/ 	.word	0x00006080
        /*0344*/ 	.word	0x00000009
        /*0348*/ 	.word	0x00000000
        /*034c*/ 	.short	0x010a
        /*034e*/ 	.byte	0x3f
	.zero		1


	//   ....[45]....
        /*0350*/ 	.word	0x000060d0
        /*0354*/ 	.word	0x00000006
        /*0358*/ 	.word	0x00000000
        /*035c*/ 	.short	0x010a
        /*035e*/ 	.byte	0x3f
	.zero		1


	//   ....[46]....
        /*0360*/ 	.word	0x00006120
        /*0364*/ 	.word	0x00000009
        /*0368*/ 	.word	0x00000000
        /*036c*/ 	.short	0x010a
        /*036e*/ 	.byte	0x3f
	.zero		1


	//   ....[47]....
        /*0370*/ 	.word	0x00006170
        /*0374*/ 	.word	0x00000006
        /*0378*/ 	.word	0x00000000
        /*037c*/ 	.short	0x010a
        /*037e*/ 	.byte	0x3f
	.zero		1


	//   ....[48]....
        /*0380*/ 	.word	0x000061c0
        /*0384*/ 	.word	0x00000009
        /*0388*/ 	.word	0x00000000
        /*038c*/ 	.short	0x010a
        /*038e*/ 	.byte	0x3f
	.zero		1


	//   ....[49]....
        /*0390*/ 	.word	0x00006210
        /*0394*/ 	.word	0x00000006
        /*0398*/ 	.word	0x00000000
        /*039c*/ 	.short	0x010a
        /*039e*/ 	.byte	0x3f
	.zero		1


	//   ....[50]....
        /*03a0*/ 	.word	0x00006260
        /*03a4*/ 	.word	0x00000009
        /*03a8*/ 	.word	0x00000000
        /*03ac*/ 	.short	0x010a
        /*03ae*/ 	.byte	0x3f
	.zero		1


	//   ....[51]....
        /*03b0*/ 	.word	0x000062b0
        /*03b4*/ 	.word	0x00000006
        /*03b8*/ 	.word	0x00000000
        /*03bc*/ 	.short	0x010a
        /*03be*/ 	.byte	0x3f
	.zero		1


	//----- nvinfo : EIATTR_NUM_MBARRIERS
	.align		4
.L_35:
        /*03c0*/ 	.byte	0x03, 0x38
        /*03c2*/ 	.short	0x0016


	//----- nvinfo : EIATTR_EXIT_INSTR_OFFSETS
	.align		4
        /*03c4*/ 	.byte	0x04, 0x1c
        /*03c6*/ 	.short	(.L_37 - .L_36)


	//   ....[0]....
.L_36:
        /*03c8*/ 	.word	0x000006d0


	//   ....[1]....
        /*03cc*/ 	.word	0x00000f90


	//   ....[2]....
        /*03d0*/ 	.word	0x00004490


	//   ....[3]....
        /*03d4*/ 	.word	0x00004ac0


	//   ....[4]....
        /*03d8*/ 	.word	0x00005e20


	//----- nvinfo : EIATTR_MAX_THREADS
	.align		4
.L_37:
        /*03dc*/ 	.byte	0x04, 0x05
        /*03de*/ 	.short	(.L_39 - .L_38)
.L_38:
        /*03e0*/ 	.word	0x00000180
        /*03e4*/ 	.word	0x00000001
        /*03e8*/ 	.word	0x00000001


	//----- nvinfo : EIATTR_CRS_STACK_SIZE
	.align		4
.L_39:
        /*03ec*/ 	.byte	0x04, 0x1e
        /*03ee*/ 	.short	(.L_41 - .L_40)
.L_40:
        /*03f0*/ 	.word	0x00000000


	//----- nvinfo : EIATTR_CBANK_PARAM_SIZE
	.align		4
.L_41:
        /*03f4*/ 	.byte	0x03, 0x19
        /*03f6*/ 	.short	0x0470


	//----- nvinfo : EIATTR_PARAM_CBANK
	.align		4
        /*03f8*/ 	.byte	0x04, 0x0a
        /*03fa*/ 	.short	(.L_43 - .L_42)
	.align		4
.L_42:
        /*03fc*/ 	.word	index@(.nv.constant0._ZN7cutlass13device_kernelINS_4gemm6kernel13GemmUniversalIN4cute5tupleIJiiiiEEENS1_10collective13CollectiveMmaINS1_34MainloopSm90TmaGmmaWarpSpecializedILi10ENS5_IJNS4_1CILi1EEESB_SB_EEENS1_35KernelTmaWarpSpecializedCooperativeEEENS5_IJNSA_ILi128EEENSA_ILi48EEENSA_ILi64EEEEEENS_6half_tENS5_IJlSB_lEEESJ_SK_NS4_8TiledMMAINS4_8MMA_AtomIJNS4_4SM904GMMA25MMA_64x16x16_F32F16F16_SSILNSO_5MajorE0ELSQ_0ELNSO_7ScaleInE1ELSR_1EEEEEENS4_6LayoutINS5_IJNSA_ILi2EEESB_SB_EEENS5_IJSB_NSA_ILi0EEESX_EEEEENS5_IJNS4_10UnderscoreES10_S10_EEEEENS4_13SM90_TMA_LOADENS4_14ComposedLayoutINS4_7SwizzleILi3ELi4ELi3EEENS4_18smem_ptr_flag_bitsILi16EEENSU_INS5_IJNSA_ILi8EEESH_EEENS5_IJSH_SB_EEEEEEEvNS4_8identityES13_S1D_vS1E_EENS_8epilogue10collective6detail29Sm90TmaWarpSpecializedAdapterINS1H_15DefaultEpilogueISJ_SK_SK_NS1G_6thread17LinearCombinationISJ_Li1EffLNS1L_9ScaleType4KindE0ELNS_15FloatRoundStyleE2ESJ_EENS1_15EpilogueDefaultEEEEEvvEEEEvNT_6ParamsE)
        /*0400*/ 	.short	0x0210
        /*0402*/ 	.short	0x0470


	//----- nvinfo : EIATTR_SW_WAR
	.align		4
.L_43:
        /*0404*/ 	.byte	0x04, 0x36
        /*0406*/ 	.short	(.L_45 - .L_44)
.L_44:
        /*0408*/ 	.word	0x00000008
.L_45:


//--------------------- .nv.callgraph             --------------------------
	.section	.nv.callgraph,"",@"SHT_CUDA_CALLGRAPH"
	.align	4
	.sectionentsize	8
	.align		4
        /*0000*/ 	.word	0x00000000
	.align		4
        /*0004*/ 	.word	0xffffffff
	.align		4
        /*0008*/ 	.word	index@(_ZN7cutlass13device_kernelINS_4gemm6kernel13GemmUniversalIN4cute5tupleIJiiiiEEENS1_10collective13CollectiveMmaINS1_34MainloopSm90TmaGmmaWarpSpecializedILi10ENS5_IJNS4_1CILi1EEESB_SB_EEENS1_35KernelTmaWarpSpecializedCooperativeEEENS5_IJNSA_ILi128EEENSA_ILi48EEENSA_ILi64EEEEEENS_6half_tENS5_IJlSB_lEEESJ_SK_NS4_8TiledMMAINS4_8MMA_AtomIJNS4_4SM904GMMA25MMA_64x16x16_F32F16F16_SSILNSO_5MajorE0ELSQ_0ELNSO_7ScaleInE1ELSR_1EEEEEENS4_6LayoutINS5_IJNSA_ILi2EEESB_SB_EEENS5_IJSB_NSA_ILi0EEESX_EEEEENS5_IJNS4_10UnderscoreES10_S10_EEEEENS4_13SM90_TMA_LOADENS4_14ComposedLayoutINS4_7SwizzleILi3ELi4ELi3EEENS4_18smem_ptr_flag_bitsILi16EEENSU_INS5_IJNSA_ILi8EEESH_EEENS5_IJSH_SB_EEEEEEEvNS4_8identityES13_S1D_vS1E_EENS_8epilogue10collective6detail29Sm90TmaWarpSpecializedAdapterINS1H_15DefaultEpilogueISJ_SK_SK_NS1G_6thread17LinearCombinationISJ_Li1EffLNS1L_9ScaleType4KindE0ELNS_15FloatRoundStyleE2ESJ_EENS1_15EpilogueDefaultEEEEEvvEEEEvNT_6ParamsE)
	.align		4
        /*000c*/ 	.word	index@(__assertfail)
	.align		4
        /*0010*/ 	.word	0x00000000
	.align		4
        /*0014*/ 	.word	0xfffffffe
	.align		4
        /*0018*/ 	.word	0x00000000
	.align		4
        /*001c*/ 	.word	0xfffffffd
	.align		4
        /*0020*/ 	.word	0x00000000
	.align		4
        /*0024*/ 	.word	0xfffffffc


//--------------------- .nv.constant4             --------------------------
	.section	.nv.constant4,"a",@progbits
	.align	8
	.align		8
.nv.constant4:
        /*0000*/ 	.dword	__assertfail
	.align		8
        /*0008*/ 	.dword	__unnamed_1
	.align		8
        /*0010*/ 	.dword	_ZN39_INTERNAL_b84c0013_4_k_cu_f858173c_46484cuda3std3__45__cpo5beginE
	.align		8
        /*0018*/ 	.dword	_ZN39_INTERNAL_b84c0013_4_k_cu_f858173c_46484cuda3std3__45__cpo3endE
	.align		8
        /*0020*/ 	.dword	_ZN39_INTERNAL_b84c0013_4_k_cu_f858173c_46484cuda3std3__45__cpo6cbeginE
	.align		8
        /*0028*/ 	.dword	_ZN39_INTERNAL_b84c0013_4_k_cu_f858173c_46484cuda3std3__45__cpo4cendE
	.align		8
        /*0030*/ 	.dword	_ZN39_INTERNAL_b84c0013_4_k_cu_f858173c_46484cuda3std3__441_GLOBAL__N__b84c0013_4_k_cu_f858173c_46486ignoreE
	.align		8
        /*0038*/ 	.dword	_ZN39_INTERNAL_b84c0013_4_k_cu_f858173c_46484cuda3std3__419piecewise_constructE
	.align		8
        /*0040*/ 	.dword	_ZN39_INTERNAL_b84c0013_4_k_cu_f858173c_46484cuda3std3__48in_placeE
	.align		8
        /*0048*/ 	.dword	_ZN39_INTERNAL_b84c0013_4_k_cu_f858173c_46484cuda3std6ranges3__45__cpo4swapE
	.align		8
        /*0050*/ 	.dword	_ZN39_INTERNAL_b84c0013_4_k_cu_f858173c_46484cuda3std6ranges3__45__cpo9iter_moveE
	.align		8
        /*0058*/ 	.dword	_ZN39_INTERNAL_b84c0013_4_k_cu_f858173c_46484cute7productE
	.align		8
        /*0060*/ 	.dword	_ZN39_INTERNAL_b84c0013_4_k_cu_f858173c_46484cute1_E
	.align		8
        /*0068*/ 	.dword	$str$22
	.align		8
        /*0070*/ 	.dword	$str$23


//--------------------- .text._ZN7cutlass13device_kernelINS_4gemm6kernel13GemmUniversalIN4cute5tupleIJiiiiEEENS1_10collective13CollectiveMmaINS1_34MainloopSm90TmaGmmaWarpSpecializedILi10ENS5_IJNS4_1CILi1EEESB_SB_EEENS1_35KernelTmaWarpSpecializedCooperativeEEENS5_IJNSA_ILi128EEENSA_ILi48EEENSA_ILi64EEEEEENS_6half_tENS5_IJlSB_lEEESJ_SK_NS4_8TiledMMAINS4_8MMA_AtomIJNS4_4SM904GMMA25MMA_64x16x16_F32F16F16_SSILNSO_5MajorE0ELSQ_0ELNSO_7ScaleInE1ELSR_1EEEEEENS4_6LayoutINS5_IJNSA_ILi2EEESB_SB_EEENS5_IJSB_NSA_ILi0EEESX_EEEEENS5_IJNS4_10UnderscoreES10_S10_EEEEENS4_13SM90_TMA_LOADENS4_14ComposedLayoutINS4_7SwizzleILi3ELi4ELi3EEENS4_18smem_ptr_flag_bitsILi16EEENSU_INS5_IJNSA_ILi8EEESH_EEENS5_IJSH_SB_EEEEEEEvNS4_8identityES13_S1D_vS1E_EENS_8epilogue10collective6detail29Sm90TmaWarpSpecializedAdapterINS1H_15DefaultEpilogueISJ_SK_SK_NS1G_6thread17LinearCombinationISJ_Li1EffLNS1L_9ScaleType4KindE0ELNS_15FloatRoundStyleE2ESJ_EENS1_15EpilogueDefaultEEEEEvvEEEEvNT_6ParamsE --------------------------
	.section	.text._ZN7cutlass13device_kernelINS_4gemm6kernel13GemmUniversalIN4cute5tupleIJiiiiEEENS1_10collective13CollectiveMmaINS1_34MainloopSm90TmaGmmaWarpSpecializedILi10ENS5_IJNS4_1CILi1EEESB_SB_EEENS1_35KernelTmaWarpSpecializedCooperativeEEENS5_IJNSA_ILi128EEENSA_ILi48EEENSA_ILi64EEEEEENS_6half_tENS5_IJlSB_lEEESJ_SK_NS4_8TiledMMAINS4_8MMA_AtomIJNS4_4SM904GMMA25MMA_64x16x16_F32F16F16_SSILNSO_5MajorE0ELSQ_0ELNSO_7ScaleInE1ELSR_1EEEEEENS4_6LayoutINS5_IJNSA_ILi2EEESB_SB_EEENS5_IJSB_NSA_ILi0EEESX_EEEEENS5_IJNS4_10UnderscoreES10_S10_EEEEENS4_13SM90_TMA_LOADENS4_14ComposedLayoutINS4_7SwizzleILi3ELi4ELi3EEENS4_18smem_ptr_flag_bitsILi16EEENSU_INS5_IJNSA_ILi8EEESH_EEENS5_IJSH_SB_EEEEEEEvNS4_8identityES13_S1D_vS1E_EENS_8epilogue10collective6detail29Sm90TmaWarpSpecializedAdapterINS1H_15DefaultEpilogueISJ_SK_SK_NS1G_6thread17LinearCombinationISJ_Li1EffLNS1L_9ScaleType4KindE0ELNS_15FloatRoundStyleE2ESJ_EENS1_15EpilogueDefaultEEEEEvvEEEEvNT_6ParamsE,"ax",@progbits
	.align	128
.text._ZN7cutlass13device_kernelINS_4gemm6kernel13GemmUniversalIN4cute5tupleIJiiiiEEENS1_10collective13CollectiveMmaINS1_34MainloopSm90TmaGmmaWarpSpecializedILi10ENS5_IJNS4_1CILi1EEESB_SB_EEENS1_35KernelTmaWarpSpecializedCooperativeEEENS5_IJNSA_ILi128EEENSA_ILi48EEENSA_ILi64EEEEEENS_6half_tENS5_IJlSB_lEEESJ_SK_NS4_8TiledMMAINS4_8MMA_AtomIJNS4_4SM904GMMA25MMA_64x16x16_F32F16F16_SSILNSO_5MajorE0ELSQ_0ELNSO_7ScaleInE1ELSR_1EEEEEENS4_6LayoutINS5_IJNSA_ILi2EEESB_SB_EEENS5_IJSB_NSA_ILi0EEESX_EEEEENS5_IJNS4_10UnderscoreES10_S10_EEEEENS4_13SM90_TMA_LOADENS4_14ComposedLayoutINS4_7SwizzleILi3ELi4ELi3EEENS4_18smem_ptr_flag_bitsILi16EEENSU_INS5_IJNSA_ILi8EEESH_EEENS5_IJSH_SB_EEEEEEEvNS4_8identityES13_S1D_vS1E_EENS_8epilogue10collective6detail29Sm90TmaWarpSpecializedAdapterINS1H_15DefaultEpilogueISJ_SK_SK_NS1G_6thread17LinearCombinationISJ_Li1EffLNS1L_9ScaleType4KindE0ELNS_15FloatRoundStyleE2ESJ_EENS1_15EpilogueDefaultEEEEEvvEEEEvNT_6ParamsE:
        .type           _ZN7cutlass13device_kernelINS_4gemm6kernel13GemmUniversalIN4cute5tupleIJiiiiEEENS1_10collective13CollectiveMmaINS1_34MainloopSm90TmaGmmaWarpSpecializedILi10ENS5_IJNS4_1CILi1EEESB_SB_EEENS1_35KernelTmaWarpSpecializedCooperativeEEENS5_IJNSA_ILi128EEENSA_ILi48EEENSA_ILi64EEEEEENS_6half_tENS5_IJlSB_lEEESJ_SK_NS4_8TiledMMAINS4_8MMA_AtomIJNS4_4SM904GMMA25MMA_64x16x16_F32F16F16_SSILNSO_5MajorE0ELSQ_0ELNSO_7ScaleInE1ELSR_1EEEEEENS4_6LayoutINS5_IJNSA_ILi2EEESB_SB_EEENS5_IJSB_NSA_ILi0EEESX_EEEEENS5_IJNS4_10UnderscoreES10_S10_EEEEENS4_13SM90_TMA_LOADENS4_14ComposedLayoutINS4_7SwizzleILi3ELi4ELi3EEENS4_18smem_ptr_flag_bitsILi16EEENSU_INS5_IJNSA_ILi8EEESH_EEENS5_IJSH_SB_EEEEEEEvNS4_8identityES13_S1D_vS1E_EENS_8epilogue10collective6detail29Sm90TmaWarpSpecializedAdapterINS1H_15DefaultEpilogueISJ_SK_SK_NS1G_6thread17LinearCombinationISJ_Li1EffLNS1L_9ScaleType4KindE0ELNS_15FloatRoundStyleE2ESJ_EENS1_15EpilogueDefaultEEEEEvvEEEEvNT_6ParamsE,@function
        .size           _ZN7cutlass13device_kernelINS_4gemm6kernel13GemmUniversalIN4cute5tupleIJiiiiEEENS1_10collective13CollectiveMmaINS1_34MainloopSm90TmaGmmaWarpSpecializedILi10ENS5_IJNS4_1CILi1EEESB_SB_EEENS1_35KernelTmaWarpSpecializedCooperativeEEENS5_IJNSA_ILi128EEENSA_ILi48EEENSA_ILi64EEEEEENS_6half_tENS5_IJlSB_lEEESJ_SK_NS4_8TiledMMAINS4_8MMA_AtomIJNS4_4SM904GMMA25MMA_64x16x16_F32F16F16_SSILNSO_5MajorE0ELSQ_0ELNSO_7ScaleInE1ELSR_1EEEEEENS4_6LayoutINS5_IJNSA_ILi2EEESB_SB_EEENS5_IJSB_NSA_ILi0EEESX_EEEEENS5_IJNS4_10UnderscoreES10_S10_EEEEENS4_13SM90_TMA_LOADENS4_14ComposedLayoutINS4_7SwizzleILi3ELi4ELi3EEENS4_18smem_ptr_flag_bitsILi16EEENSU_INS5_IJNSA_ILi8EEESH_EEENS5_IJSH_SB_EEEEEEEvNS4_8identityES13_S1D_vS1E_EENS_8epilogue10collective6detail29Sm90TmaWarpSpecializedAdapterINS1H_15DefaultEpilogueISJ_SK_SK_NS1G_6thread17LinearCombinationISJ_Li1EffLNS1L_9ScaleType4KindE0ELNS_15FloatRoundStyleE2ESJ_EENS1_15EpilogueDefaultEEEEEvvEEEEvNT_6ParamsE,(.L_x_127 - _ZN7cutlass13device_kernelINS_4gemm6kernel13GemmUniversalIN4cute5tupleIJiiiiEEENS1_10collective13CollectiveMmaINS1_34MainloopSm90TmaGmmaWarpSpecializedILi10ENS5_IJNS4_1CILi1EEESB_SB_EEENS1_35KernelTmaWarpSpecializedCooperativeEEENS5_IJNSA_ILi128EEENSA_ILi48EEENSA_ILi64EEEEEENS_6half_tENS5_IJlSB_lEEESJ_SK_NS4_8TiledMMAINS4_8MMA_AtomIJNS4_4SM904GMMA25MMA_64x16x16_F32F16F16_SSILNSO_5MajorE0ELSQ_0ELNSO_7ScaleInE1ELSR_1EEEEEENS4_6LayoutINS5_IJNSA_ILi2EEESB_SB_EEENS5_IJSB_NSA_ILi0EEESX_EEEEENS5_IJNS4_10UnderscoreES10_S10_EEEEENS4_13SM90_TMA_LOADENS4_14ComposedLayoutINS4_7SwizzleILi3ELi4ELi3EEENS4_18smem_ptr_flag_bitsILi16EEENSU_INS5_IJNSA_ILi8EEESH_EEENS5_IJSH_SB_EEEEEEEvNS4_8identityES13_S1D_vS1E_EENS_8epilogue10collective6detail29Sm90TmaWarpSpecializedAdapterINS1H_15DefaultEpilogueISJ_SK_SK_NS1G_6thread17LinearCombinationISJ_Li1EffLNS1L_9ScaleType4KindE0ELNS_15FloatRoundStyleE2ESJ_EENS1_15EpilogueDefaultEEEEEvvEEEEvNT_6ParamsE)
        .other          _ZN7cutlass13device_kernelINS_4gemm6kernel13GemmUniversalIN4cute5tupleIJiiiiEEENS1_10collective13CollectiveMmaINS1_34MainloopSm90TmaGmmaWarpSpecializedILi10ENS5_IJNS4_1CILi1EEESB_SB_EEENS1_35KernelTmaWarpSpecializedCooperativeEEENS5_IJNSA_ILi128EEENSA_ILi48EEENSA_ILi64EEEEEENS_6half_tENS5_IJlSB_lEEESJ_SK_NS4_8TiledMMAINS4_8MMA_AtomIJNS4_4SM904GMMA25MMA_64x16x16_F32F16F16_SSILNSO_5MajorE0ELSQ_0ELNSO_7ScaleInE1ELSR_1EEEEEENS4_6LayoutINS5_IJNSA_ILi2EEESB_SB_EEENS5_IJSB_NSA_ILi0EEESX_EEEEENS5_IJNS4_10UnderscoreES10_S10_EEEEENS4_13SM90_TMA_LOADENS4_14ComposedLayoutINS4_7SwizzleILi3ELi4ELi3EEENS4_18smem_ptr_flag_bitsILi16EEENSU_INS5_IJNSA_ILi8EEESH_EEENS5_IJSH_SB_EEEEEEEvNS4_8identityES13_S1D_vS1E_EENS_8epilogue10collective6detail29Sm90TmaWarpSpecializedAdapterINS1H_15DefaultEpilogueISJ_SK_SK_NS1G_6thread17LinearCombinationISJ_Li1EffLNS1L_9ScaleType4KindE0ELNS_15FloatRoundStyleE2ESJ_EENS1_15EpilogueDefaultEEEEEvvEEEEvNT_6ParamsE,@"STO_CUDA_ENTRY STV_DEFAULT"
_ZN7cutlass13device_kernelINS_4gemm6kernel13GemmUniversalIN4cute5tupleIJiiiiEEENS1_10collective13CollectiveMmaINS1_34MainloopSm90TmaGmmaWarpSpecializedILi10ENS5_IJNS4_1CILi1EEESB_SB_EEENS1_35KernelTmaWarpSpecializedCooperativeEEENS5_IJNSA_ILi128EEENSA_ILi48EEENSA_ILi64EEEEEENS_6half_tENS5_IJlSB_lEEESJ_SK_NS4_8TiledMMAINS4_8MMA_AtomIJNS4_4SM904GMMA25MMA_64x16x16_F32F16F16_SSILNSO_5MajorE0ELSQ_0ELNSO_7ScaleInE1ELSR_1EEEEEENS4_6LayoutINS5_IJNSA_ILi2EEESB_SB_EEENS5_IJSB_NSA_ILi0EEESX_EEEEENS5_IJNS4_10UnderscoreES10_S10_EEEEENS4_13SM90_TMA_LOADENS4_14ComposedLayoutINS4_7SwizzleILi3ELi4ELi3EEENS4_18smem_ptr_flag_bitsILi16EEENSU_INS5_IJNSA_ILi8EEESH_EEENS5_IJSH_SB_EEEEEEEvNS4_8identityES13_S1D_vS1E_EENS_8epilogue10collective6detail29Sm90TmaWarpSpecializedAdapterINS1H_15DefaultEpilogueISJ_SK_SK_NS1G_6thread17LinearCombinationISJ_Li1EffLNS1L_9ScaleType4KindE0ELNS_15FloatRoundStyleE2ESJ_EENS1_15EpilogueDefaultEEEEEvvEEEEvNT_6ParamsE:
[----:B------:R-:W0:Y:S01]  /*0000*/  LDC R1, c[0x0][0x28] ;  /* 0x00000a00ff017b82 */ /* 0x000e220000000800 */
[----:B------:R-:W1:Y:S01]  /*0010*/  S2R R18, SR_TID.X ;  /* 0x0000000000127919 */ /* 0x000e620000002100 */
[----:B------:R-:W-:Y:S01]  /*0020*/  ELECT P0, URZ, PT ;  /* 0x00000000003f782f */ /* 0x000fe20003800000 */
[----:B------:R-:W-:Y:S01]  /*0030*/  BSSY B0, `(.L_x_0) ;  /* 0x000000f000007945 */ /* 0x000fe20003800000 */
[--C-:B-1----:R-:W-:Y:S02]  /*0040*/  SHF.R.U32.HI R0, RZ, 0x5, R18.reuse ;  /* 0x00000005ff007819 */ /* 0x102fe40000011612 */
[----:B------:R-:W-:-:S03]  /*0050*/  SHF.R.U32.HI R22, RZ, 0x7, R18 ;  /* 0x00000007ff167819 */ /* 0x000fc60000011612 */
[----:B------:R-:W1:Y:S04]  /*0060*/  SHFL.IDX PT, R5, R0, RZ, 0x1f ;  /* 0x00001fff00057589 */ /* 0x000e6800000e0000 */
[----:B------:R2:W3:Y:S01]  /*0070*/  SHFL.IDX PT, R8, R22, RZ, 0x1f ;  /* 0x00001fff16087589 */ /* 0x0004e200000e0000 */
[----:B-1----:R-:W-:-:S13]  /*0080*/  ISETP.NE.OR P0, PT, R5, RZ, !P0 ;  /* 0x000000ff0500720c */ /* 0x002fda0004705670 */
[----:B0-23--:R-:W-:Y:S05]  /*0090*/  @P0 BRA `(.L_x_1) ;  /* 0x0000000000200947 */ /* 0x00dfea0003800000 */
[----:B------:R-:W-:Y:S02]  /*00a0*/  ULDC.64 UR4, c[0x0][0x198] ;  /* 0x0000660000047ab9 */ /* 0x000fe40000000a00 */
[----:B------:R-:W-:Y:S02]  /*00b0*/  UIADD3 UR6, UP0, UR4, 0xf0, URZ ;  /* 0x000000f004067890 */ /* 0x000fe4000ff1e03f */
[----:B------:R-:W-:Y:S02]  /*00c0*/  UIADD3 UR4, UP1, UR4, 0x1f0, URZ ;  /* 0x000001f004047890 */ /* 0x000fe4000ff3e03f */
[----:B------:R-:W-:Y:S02]  /*00d0*/  UIADD3.X UR7, URZ, UR5, URZ, UP0, !UPT ;  /* 0x000000053f077290 */ /* 0x000fe400087fe43f */
[----:B------:R-:W-:-:S07]  /*00e0*/  UIADD3.X UR5, URZ, UR5, URZ, UP1, !UPT ;  /* 0x000000053f057290 */ /* 0x000fce0008ffe43f */
[----:B------:R0:W-:Y:S02]  /*00f0*/  UTMACCTL.PF [UR6] ;  /* 0x00000000060079b9 */ /* 0x0001e40008040000 */
[----:B------:R0:W-:Y:S02]  /*0100*/  UTMACCTL.PF [UR4] ;  /* 0x00000000040079b9 */ /* 0x0001e40008040000 */
[----:B0-----:R-:W-:Y:S01]  /*0110*/  NOP ;  /* 0x0000000000007918 */ /* 0x001fe20000000000 */
.L_x_1:
[----:B------:R-:W-:Y:S05]  /*0120*/  BSYNC B0 ;  /* 0x0000000000007941 */ /* 0x000fea0003800000 */
.L_x_0:
[----:B------:R-:W0:Y:S02]  /*0130*/  SHFL.IDX PT, R2, R0, RZ, 0x1f ;  /* 0x00001fff00027589 */ /* 0x000e2400000e0000 */
[----:B0-----:R-:W-:-:S13]  /*0140*/  ISETP.NE.AND P0, PT, R2, RZ, PT ;  /* 0x000000ff0200720c */ /* 0x001fda0003f05270 */
[----:B------:R-:W-:Y:S05]  /*0150*/  @P0 BRA `(.L_x_2) ;  /* 0x0000000000940947 */ /* 0x000fea0003800000 */
[----:B------:R-:W-:Y:S01]  /*0160*/  ELECT P0, URZ, PT ;  /* 0x00000000003f782f */ /* 0x000fe20003800000 */
[----:B------:R-:W-:-:S12]  /*0170*/  BSSY B0, `(.L_x_2) ;  /* 0x0000023000007945 */ /* 0x000fd80003800000 */
[----:B------:R-:W-:Y:S05]  /*0180*/  @!P0 BRA `(.L_x_3) ;  /* 0x0000000000848947 */ /* 0x000fea0003800000 */
[----:B------:R-:W0:Y:S01]  /*0190*/  S2UR UR8, SR_CgaCtaId ;  /* 0x00000000000879c3 */ /* 0x000e220000008800 */
[----:B------:R-:W-:Y:S01]  /*01a0*/  UMOV UR4, 0x400 ;  /* 0x0000040000047882 */ /* 0x000fe20000000000 */
[----:B------:R-:W-:Y:S01]  /*01b0*/  UMOV UR5, 0x1 ;  /* 0x0000000100057882 */ /* 0x000fe20000000000 */
[----:B------:R-:W-:Y:S02]  /*01c0*/  UMOV UR6, 0x100 ;  /* 0x0000010000067882 */ /* 0x000fe40000000000 */
[----:B------:R-:W-:-:S04]  /*01d0*/  UIADD3 UR6, -UR6, 0x100000, URZ ;  /* 0x0010000006067890 */ /* 0x000fc8000fffe13f */
[----:B------:R-:W-:Y:S02]  /*01e0*/  USHF.L.U32 UR7, UR6, 0xb, URZ ;  /* 0x0000000b06077899 */ /* 0x000fe4000800063f */
[----:B------:R-:W-:Y:S02]  /*01f0*/  USHF.L.U32 UR6, UR6, 0x1, URZ ;  /* 0x0000000106067899 */ /* 0x000fe4000800063f */
[----:B0-----:R-:W-:Y:S02]  /*0200*/  ULEA UR8, UR8, UR4, 0x18 ;  /* 0x0000000408087291 */ /* 0x001fe4000f8ec03f */
[----:B------:R-:W-:-:S04]  /*0210*/  UIADD3 UR4, -UR5, 0x100000, URZ ;  /* 0x0010000005047890 */ /* 0x000fc8000fffe13f */
[----:B------:R-:W-:Y:S02]  /*0220*/  USHF.L.U32 UR5, UR4, 0xb, URZ ;  /* 0x0000000b04057899 */ /* 0x000fe4000800063f */
[----:B------:R-:W-:Y:S01]  /*0230*/  USHF.L.U32 UR4, UR4, 0x1, URZ ;  /* 0x0000000104047899 */ /* 0x000fe2000800063f */
[----:B------:R-:W0:Y:S11]  /*0240*/  FENCE.VIEW.ASYNC.S ;  /* 0x00000000000073c6 */ /* 0x000e360000000000 */
[----:B0-----:R0:W1:Y:S01]  /*0250*/  SYNCS.EXCH.64 URZ, [UR8], UR4 ;  /* 0x00000004083f75b2 */ /* 0x0010620008000100 */
[----:B------:R0:W2:Y:S01]  /*0260*/  SYNCS.EXCH.64 URZ, [UR8+0x50], UR6 ;  /* 0x00005006083f75b2 */ /* 0x0000a20008000100 */
[----:B------:R0:W3:Y:S01]  /*0270*/  SYNCS.EXCH.64 URZ, [UR8+0x8], UR4 ;  /* 0x00000804083f75b2 */ /* 0x0000e20008000100 */
[----:B------:R0:W4:Y:S01]  /*0280*/  SYNCS.EXCH.64 URZ, [UR8+0x58], UR6 ;  /* 0x00005806083f75b2 */ /* 0x0001220008000100 */
[----:B------:R0:W0:Y:S01]  /*0290*/  SYNCS.EXCH.64 URZ, [UR8+0x10], UR4 ;  /* 0x00001004083f75b2 */ /* 0x0000220008000100 */
        /* <DEDUP_REMOVED lines=15> */
[----:B------:R-:W-:Y:S01]  /*0390*/  NOP ;  /* 0x0000000000007918 */ /* 0x000fe20000000000 */
.L_x_3:
[----:B0-----:R-:W-:Y:S05]  /*03a0*/  BSYNC B0 ;  /* 0x0000000000007941 */ /* 0x001fea0003800000 */
.L_x_2:
[----:B------:R-:W0:Y:S01]  /*03b0*/  SHFL.IDX PT, R0, R0, RZ, 0x1f ;  /* 0x00001fff00007589 */ /* 0x000e2200000e0000 */
[----:B------:R-:W-:Y:S01]  /*03c0*/  ELECT P0, URZ, PT ;  /* 0x00000000003f782f */ /* 0x000fe20003800000 */
[----:B------:R-:W5:Y:S01]  /*03d0*/  LDC R2, c[0x0][0x65c] ;  /* 0x00019700ff027b82 */ /* 0x000f620000000800 */
[----:B------:R-:W-:Y:S01]  /*03e0*/  SHF.R.S32.HI R6, RZ, 0x1f, R5 ;  /* 0x0000001fff067819 */ /* 0x000fe20000011405 */
[----:B------:R-:W1:Y:S01]  /*03f0*/  S2R R3, SR_CTAID.Y ;  /* 0x0000000000037919 */ /* 0x000e620000002600 */
[----:B------:R-:W-:Y:S01]  /*0400*/  UMOV UR4, 0x20 ;  /* 0x0000002000047882 */ /* 0x000fe20000000000 */
[----:B------:R-:W-:Y:S01]  /*0410*/  ISETP.NE.AND P2, PT, R8, RZ, PT ;  /* 0x000000ff0800720c */ /* 0x000fe20003f45270 */
[----:B------:R-:W-:Y:S01]  /*0420*/  NOP ;  /* 0x0000000000007918 */ /* 0x000fe20000000000 */
[----:B------:R-:W2:Y:S01]  /*0430*/  S2R R4, SR_CTAID.X ;  /* 0x0000000000047919 */ /* 0x000ea20000002500 */
[----:B------:R-:W-:Y:S01]  /*0440*/  LEA.HI R6, R6, R5, RZ, 0x2 ;  /* 0x0000000506067211 */ /* 0x000fe200078f10ff */
[----:B------:R-:W-:Y:S01]  /*0450*/  NOP ;  /* 0x0000000000007918 */ /* 0x000fe20000000000 */
[----:B0-----:R-:W-:-:S02]  /*0460*/  ISETP.NE.OR P0, PT, R0, RZ, !P0 ;  /* 0x000000ff0000720c */ /* 0x001fc40004705670 */
[----:B-----5:R-:W-:-:S04]  /*0470*/  ISETP.NE.AND P3, PT, R2, 0x1, PT ;  /* 0x000000010200780c */ /* 0x020fc80003f65270 */
[----:B------:R-:W-:Y:S02]  /*0480*/  P2R R0, PR, RZ, 0x8 ;  /* 0x00000008ff007803 */ /* 0x000fe40000000000 */
[----:B------:R-:W-:-:S05]  /*0490*/  LOP3.LUT R0, R6, 0xfffffffc, RZ, 0xc0, !PT ;  /* 0xfffffffc06007812 */ /* 0x000fca00078ec0ff */
[----:B------:R-:W-:Y:S01]  /*04a0*/  VOTEU.ALL UP0, P0 ;  /* 0x00000000003f7886 */ /* 0x000fe20000000000 */
[----:B------:R-:W-:Y:S01]  /*04b0*/  IMAD.IADD R0, R5, 0x1, -R0 ;  /* 0x0000000105007824 */ /* 0x000fe200078e0a00 */
[----:B------:R-:W2:Y:S01]  /*04c0*/  @P3 LDC R17, c[0x0][0x10] ;  /* 0x00000400ff113b82 */ /* 0x000ea20000000800 */
[----:B------:R-:W-:Y:S01]  /*04d0*/  VOTEU.ALL UP1, P0 ;  /* 0x00000000003f7886 */ /* 0x000fe20000020000 */
[----:B-1----:R-:W-:Y:S01]  /*04e0*/  @P3 IMAD.MOV.U32 R6, RZ, RZ, R3 ;  /* 0x000000ffff063224 */ /* 0x002fe200078e0003 */
[----:B------:R-:W-:Y:S01]  /*04f0*/  @!UP0 UMOV UR6, 0x400 ;  /* 0x0000040000068882 */ /* 0x000fe20000000000 */
[----:B------:R-:W-:-:S04]  /*0500*/  @!UP0 UIADD3 UR4, -UR4, 0x100000, URZ ;  /* 0x0010000004048890 */ /* 0x000fc8000fffe13f */
[----:B------:R-:W-:Y:S02]  /*0510*/  @!UP0 USHF.L.U32 UR5, UR4, 0xb, URZ ;  /* 0x0000000b04058899 */ /* 0x000fe4000800063f */
[----:B------:R-:W-:Y:S01]  /*0520*/  @!UP0 USHF.L.U32 UR4, UR4, 0x1, URZ ;  /* 0x0000000104048899 */ /* 0x000fe2000800063f */
[----:B------:R-:W-:Y:S02]  /*0530*/  @P3 IMAD.MOV.U32 R7, RZ, RZ, RZ ;  /* 0x000000ffff073224 */ /* 0x000fe400078e00ff */
[----:B------:R-:W-:Y:S01]  /*0540*/  IMAD.MOV.U32 R5, RZ, RZ, RZ ;  /* 0x000000ffff057224 */ /* 0x000fe200078e00ff */
[----:B------:R-:W0:Y:S01]  /*0550*/  @!UP0 S2UR UR7, SR_CgaCtaId ;  /* 0x00000000000789c3 */ /* 0x000e220000008800 */
[----:B------:R-:W-:-:S07]  /*0560*/  @P3 IMAD.MOV.U32 R11, RZ, RZ, RZ ;  /* 0x000000ffff0b3224 */ /* 0x000fce00078e00ff */
[----:B------:R-:W1:Y:S01]  /*0570*/  @!P3 LDC R9, c[0x0][0xc] ;  /* 0x00000300ff09bb82 */ /* 0x000e620000000800 */
[----:B--2---:R-:W-:-:S04]  /*0580*/  @P3 IMAD.WIDE.U32 R16, R4, R17, R6 ;  /* 0x0000001104103225 */ /* 0x004fc800078e0006 */
[----:B------:R-:W-:Y:S01]  /*0590*/  @P3 IMAD.IADD R17, R17, 0x1, R11 ;  /* 0x0000000111113824 */ /* 0x000fe200078e020b */
[----:B0-----:R-:W-:Y:S01]  /*05a0*/  @!UP0 ULEA UR6, UR7, UR6, 0x18 ;  /* 0x0000000607068291 */ /* 0x001fe2000f8ec03f */
[----:B------:R-:W-:Y:S01]  /*05b0*/  VOTEU.ALL UP0, P0 ;  /* 0x00000000003f7886 */ /* 0x000fe20000000000 */
[----:B------:R-:W-:-:S04]  /*05c0*/  ISETP.NE.AND P0, PT, R0, 0x3, PT ;  /* 0x000000030000780c */ /* 0x000fc80003f05270 */
[----:B------:R-:W-:Y:S01]  /*05d0*/  ISETP.EQ.OR P0, PT, R0, RZ, !P0 ;  /* 0x000000ff0000720c */ /* 0x000fe20004702670 */
[----:B-1----:R-:W-:-:S03]  /*05e0*/  @!P3 IMAD.WIDE.U32 R6, R9, R3, R4 ;  /* 0x000000030906b225 */ /* 0x002fc600078e0004 */
[C---:B------:R-:W-:Y:S01]  /*05f0*/  ISETP.EQ.AND P0, PT, R8.reuse, RZ, P0 ;  /* 0x000000ff0800720c */ /* 0x040fe20000702270 */
[----:B------:R-:W-:Y:S01]  /*0600*/  VIADD R8, R8, 0xffffffff ;  /* 0xffffffff08087836 */ /* 0x000fe20000000000 */
[----:B------:R-:W0:Y:S02]  /*0610*/  FENCE.VIEW.ASYNC.S ;  /* 0x00000000000073c6 */ /* 0x000e240000000000 */
[----:B0-----:R0:W3:Y:S01]  /*0620*/  @!UP0 SYNCS.EXCH.64 URZ, [UR6+0xb0], UR4 ;  /* 0x0000b004063f85b2 */ /* 0x0010e20008000100 */
[----:B------:R-:W-:Y:S01]  /*0630*/  @!P3 IMAD.MOV.U32 R16, RZ, RZ, R6 ;  /* 0x000000ffff10b224 */ /* 0x000fe200078e0006 */
[----:B------:R-:W-:Y:S01]  /*0640*/  SEL R19, RZ, 0x1, !P0 ;  /* 0x00000001ff137807 */ /* 0x000fe20004000000 */
[----:B------:R-:W-:Y:S01]  /*0650*/  @!P3 IMAD.MOV.U32 R17, RZ, RZ, R7 ;  /* 0x000000ffff11b224 */ /* 0x000fe200078e0007 */
[----:B------:R-:W-:-:S04]  /*0660*/  ISETP.GE.U32.AND P1, PT, R8, 0x2, PT ;  /* 0x000000020800780c */ /* 0x000fc80003f26070 */
[----:B------:R-:W-:Y:S01]  /*0670*/  SEL R19, R19, 0x2, P1 ;  /* 0x0000000213137807 */ /* 0x000fe20000800000 */
[----:B------:R0:W3:Y:S01]  /*0680*/  @!UP1 SYNCS.EXCH.64 URZ, [UR6+0xb8], UR4 ;  /* 0x0000b804063f95b2 */ /* 0x0000e20008000100 */
[----:B------:R-:W-:Y:S01]  /*0690*/  NOP ;  /* 0x0000000000007918 */ /* 0x000fe20000000000 */
[----:B---34-:R-:W-:Y:S06]  /*06a0*/  BAR.SYNC.DEFER_BLOCKING 0x0 ;  /* 0x0000000000007b1d */ /* 0x018fec0000010000 */
[----:B------:R-:W-:Y:S05]  /*06b0*/  @!P2 BRA `(.L_x_4) ;  /* 0x0000003c0078a947 */ /* 0x000fea0003800000 */
[----:B------:R-:W-:-:S13]  /*06c0*/  ISETP.GT.U32.AND P0, PT, R8, 0x1, PT ;  /* 0x000000010800780c */ /* 0x000fda0003f04070 */
[----:B0-----:R-:W-:Y:S05]  /*06d0*/  @P0 EXIT ;  /* 0x000000000000094d */ /* 0x001fea0003800000 */
[----:B------:R-:W-:Y:S01]  /*06e0*/  ULDC.64 UR4, c[0x0][0x650] ;  /* 0x0001940000047ab9 */ /* 0x000fe20000000a00 */
[----:B------:R-:W-:Y:S01]  /*06f0*/  PRMT R0, RZ, 0x7610, R0 ;  /* 0x00007610ff007816 */ /* 0x000fe20000000000 */
[----:B------:R-:W-:Y:S01]  /*0700*/  IMAD.MOV.U32 R50, RZ, RZ, -0x1 ;  /* 0xffffffffff327424 */ /* 0x000fe200078e00ff */
[----:B------:R-:W-:Y:S01]  /*0710*/  ISETP.GE.U32.AND P0, PT, R16, UR4, PT ;  /* 0x0000000410007c0c */ /* 0x000fe2000bf06070 */
[----:B------:R-:W-:Y:S02]  /*0720*/  IMAD.MOV.U32 R51, RZ, RZ, -0x1 ;  /* 0xffffffffff337424 */ /* 0x000fe400078e00ff */
[----:B------:R-:W-:Y:S01]  /*0730*/  IMAD.MOV.U32 R49, RZ, RZ, -0x1 ;  /* 0xffffffffff317424 */ /* 0x000fe200078e00ff */
[----:B------:R-:W-:-:S13]  /*0740*/  ISETP.GE.U32.AND.EX P0, PT, R17, UR5, PT, P0 ;  /* 0x0000000511007c0c */ /* 0x000fda000bf06100 */
[----:B------:R-:W-:Y:S05]  /*0750*/  @P0 BRA `(.L_x_5) ;  /* 0x0000000400540947 */ /* 0x000fea0003800000 */
[----:B------:R-:W0:Y:S01]  /*0760*/  LDC.64 R14, c[0x0][0x628] ;  /* 0x00018a00ff0e7b82 */ /* 0x000e220000000a00 */
[----:B------:R-:W-:Y:S02]  /*0770*/  IMAD.MOV.U32 R6, RZ, RZ, R16 ;  /* 0x000000ffff067224 */ /* 0x000fe400078e0010 */
[----:B------:R-:W-:-:S05]  /*0780*/  IMAD.MOV.U32 R7, RZ, RZ, R17 ;  /* 0x000000ffff077224 */ /* 0x000fca00078e0011 */
[----:B------:R-:W1:Y:S08]  /*0790*/  LDC R0, c[0x0][0x630] ;  /* 0x00018c00ff007b82 */ /* 0x000e700000000800 */
[----:B------:R-:W2:Y:S01]  /*07a0*/  LDC.64 R20, c[0x0][0x620] ;  /* 0x00018800ff147b82 */ /* 0x000ea20000000a00 */
[----:B0-----:R-:W-:-:S04]  /*07b0*/  ISETP.NE.U32.AND P0, PT, R14, RZ, PT ;  /* 0x000000ff0e00720c */ /* 0x001fc80003f05070 */
[----:B------:R-:W-:-:S13]  /*07c0*/  ISETP.NE.AND.EX P0, PT, R15, RZ, PT, P0 ;  /* 0x000000ff0f00720c */ /* 0x000fda0003f05300 */
[----:B-12---:R-:W-:Y:S05]  /*07d0*/  @!P0 BRA `(.L_x_6) ;  /* 0x0000000000288947 */ /* 0x006fea0003800000 */
[----:B------:R-:W0:Y:S02]  /*07e0*/  LDC R11, c[0x0][0x634] ;  /* 0x00018d00ff0b7b82 */ /* 0x000e240000000800 */
[----:B0-----:R-:W-:-:S05]  /*07f0*/  IADD3 R11, P0, R16, R11, RZ ;  /* 0x0000000b100b7210 */ /* 0x001fca0007f1e0ff */
[----:B------:R-:W-:-:S04]  /*0800*/  IMAD.X R13, RZ, RZ, R17, P0 ;  /* 0x000000ffff0d7224 */ /* 0x000fc800000e0611 */
[----:B------:R-:W-:-:S04]  /*0810*/  IMAD.WIDE.U32 R6, R13, R14, RZ ;  /* 0x0000000e0d067225 */ /* 0x000fc800078e00ff */
[----:B------:R-:W-:-:S04]  /*0820*/  IMAD.WIDE.U32 R8, P0, R11, R15, R6 ;  /* 0x0000000f0b087225 */ /* 0x000fc80007800006 */
[----:B------:R-:W-:-:S04]  /*0830*/  IMAD.WIDE.U32 R6, R11, R14, RZ ;  /* 0x0000000e0b067225 */ /* 0x000fc800078e00ff */
[----:B------:R-:W-:Y:S01]  /*0840*/  IMAD.X R11, RZ, RZ, RZ, P0 ;  /* 0x000000ffff0b7224 */ /* 0x000fe200000e06ff */
[----:B------:R-:W-:Y:S01]  /*0850*/  IADD3 RZ, P0, R7, R8, RZ ;  /* 0x0000000807ff7210 */ /* 0x000fe20007f1e0ff */
[----:B------:R-:W-:-:S04]  /*0860*/  IMAD.MOV.U32 R10, RZ, RZ, R9 ;  /* 0x000000ffff0a7224 */ /* 0x000fc800078e0009 */
[----:B------:R-:W-:-:S08]  /*0870*/  IMAD.WIDE.U32.X R6, R13, R15, R10, P0 ;  /* 0x0000000f0d067225 */ /* 0x000fd000000e040a */
.L_x_6:
[-CC-:B------:R-:W-:Y:S01]  /*0880*/  SHF.R.U64 R49, R6, R0.reuse, R7.reuse ;  /* 0x0000000006317219 */ /* 0x180fe20000001207 */
[----:B------:R-:W0:Y:S01]  /*0890*/  LDC R10, c[0x0][0x618] ;  /* 0x00018600ff0a7b82 */ /* 0x000e220000000800 */
[----:B------:R-:W-:Y:S01]  /*08a0*/  SHF.R.U32.HI R5, RZ, R0, R7 ;  /* 0x00000000ff057219 */ /* 0x000fe20000011607 */
[----:B------:R-:W-:Y:S01]  /*08b0*/  ULDC UR4, c[0x0][0x150] ;  /* 0x0000540000047ab9 */ /* 0x000fe20000000800 */
[----:B------:R-:W-:Y:S02]  /*08c0*/  IADD3 R9, P0, RZ, -R49, RZ ;  /* 0x80000031ff097210 */ /* 0x000fe40007f1e0ff */
[----:B------:R-:W-:-:S03]  /*08d0*/  I2FP.F32.U32 R0, R4 ;  /* 0x0000000400007245 */ /* 0x000fc60000201000 */
[----:B------:R-:W1:Y:S01]  /*08e0*/  LDC.64 R28, c[0x0][0x640] ;  /* 0x00019000ff1c7b82 */ /* 0x000e620000000a00 */
[----:B------:R-:W-:Y:S02]  /*08f0*/  IMAD.X R11, RZ, RZ, ~R5, P0 ;  /* 0x000000ffff0b7224 */ /* 0x000fe400000e0e05 */
[----:B------:R-:W-:Y:S01]  /*0900*/  FMUL R0, R0, UR4 ;  /* 0x0000000400007c20 */ /* 0x000fe20008400000 */
[----:B------:R-:W-:Y:S01]  /*0910*/  IMAD.WIDE.U32 R6, R9, R20, R16 ;  /* 0x0000001409067225 */ /* 0x000fe200078e0010 */
[----:B------:R-:W-:-:S03]  /*0920*/  ULDC UR4, c[0x0][0x154] ;  /* 0x0000550000047ab9 */ /* 0x000fc60000000800 */
[----:B------:R-:W-:Y:S01]  /*0930*/  IMAD R8, R11, R20, RZ ;  /* 0x000000140b087224 */ /* 0x000fe200078e02ff */
[----:B------:R-:W2:Y:S01]  /*0940*/  LDC R5, c[0x0][0x144] ;  /* 0x00005100ff057b82 */ /* 0x000ea20000000800 */
[----:B------:R-:W3:Y:S02]  /*0950*/  F2I.U32.TRUNC.NTZ R0, R0 ;  /* 0x0000000000007305 */ /* 0x000ee4000020f000 */
[----:B------:R-:W-:-:S04]  /*0960*/  IMAD R9, R9, R21, R8 ;  /* 0x0000001509097224 */ /* 0x000fc800078e0208 */
[----:B------:R-:W-:Y:S01]  /*0970*/  IMAD.IADD R7, R7, 0x1, R9 ;  /* 0x0000000107077824 */ /* 0x000fe200078e0209 */
[----:B------:R-:W4:Y:S01]  /*0980*/  LDC R12, c[0x0][0x608] ;  /* 0x00018200ff0c7b82 */ /* 0x000f220000000800 */
[----:B------:R-:W-:-:S03]  /*0990*/  IMAD.MOV.U32 R9, RZ, RZ, -0x1 ;  /* 0xffffffffff097424 */ /* 0x000fc600078e00ff */
[-CC-:B0-----:R-:W-:Y:S02]  /*09a0*/  SHF.R.U64 R20, R6, R10.reuse, R7.reuse ;  /* 0x0000000a06147219 */ /* 0x181fe40000001207 */
[----:B------:R-:W-:Y:S02]  /*09b0*/  I2FP.F32.U32 R6, R3 ;  /* 0x0000000300067245 */ /* 0x000fe40000201000 */
[----:B------:R-:W0:Y:S01]  /*09c0*/  LDC R26, c[0x0][0x658] ;  /* 0x00019600ff1a7b82 */ /* 0x000e220000000800 */
[----:B-1----:R-:W-:Y:S01]  /*09d0*/  ISETP.NE.U32.AND P0, PT, R28, RZ, PT ;  /* 0x000000ff1c00720c */ /* 0x002fe20003f05070 */
[----:B---3--:R-:W-:Y:S01]  /*09e0*/  IMAD.MOV R8, RZ, RZ, -R0 ;  /* 0x000000ffff087224 */ /* 0x008fe200078e0a00 */
[----:B------:R-:W-:Y:S01]  /*09f0*/  SHF.R.U32.HI R7, RZ, R10, R7 ;  /* 0x0000000aff077219 */ /* 0x000fe20000011607 */
[----:B------:R-:W-:Y:S01]  /*0a00*/  FMUL R6, R6, UR4 ;  /* 0x0000000406067c20 */ /* 0x000fe20008400000 */
[----:B------:R-:W-:-:S03]  /*0a10*/  ISETP.NE.AND.EX P0, PT, R29, RZ, PT, P0 ;  /* 0x000000ff1d00720c */ /* 0x000fc60003f05300 */
[----:B------:R-:W1:Y:S01]  /*0a20*/  LDC R14, c[0x0][0x148] ;  /* 0x00005200ff0e7b82 */ /* 0x000e620000000800 */
[----:B--2---:R-:W-:-:S07]  /*0a30*/  IMAD R0, R5, R8, R4 ;  /* 0x0000000805007224 */ /* 0x004fce00078e0204 */
[----:B------:R-:W2:Y:S01]  /*0a40*/  LDC R24, c[0x0][0x600] ;  /* 0x00018000ff187b82 */ /* 0x000ea20000000800 */
[-CC-:B----4-:R-:W-:Y:S02]  /*0a50*/  SHF.R.U64 R30, R20, R12.reuse, R7.reuse ;  /* 0x0000000c141e7219 */ /* 0x190fe40000001207 */
[----:B------:R-:W-:Y:S01]  /*0a60*/  SHF.R.U32.HI R5, RZ, R12, R7 ;  /* 0x0000000cff057219 */ /* 0x000fe20000011607 */
[----:B------:R-:W-:Y:S01]  /*0a70*/  IMAD.MOV.U32 R7, RZ, RZ, 0x1 ;  /* 0x00000001ff077424 */ /* 0x000fe200078e00ff */
[----:B------:R3:W4:Y:S03]  /*0a80*/  F2I.U32.TRUNC.NTZ R12, R6 ;  /* 0x00000006000c7305 */ /* 0x000726000020f000 */
[----:B------:R-:W1:Y:S01]  /*0a90*/  LDC R15, c[0x0][0x648] ;  /* 0x00019200ff0f7b82 */ /* 0x000e620000000800 */
[-C--:B0-----:R-:W-:Y:S02]  /*0aa0*/  SHF.L.U32 R4, R9, R26.reuse, RZ ;  /* 0x0000001a09047219 */ /* 0x081fe400000006ff */
[----:B------:R-:W-:-:S02]  /*0ab0*/  SHF.R.U64 R32, R30, R26, R5 ;  /* 0x0000001a1e207219 */ /* 0x000fc40000001205 */
[----:B------:R-:W-:Y:S02]  /*0ac0*/  LOP3.LUT R11, RZ, R4, RZ, 0x33, !PT ;  /* 0x00000004ff0b7212 */ /* 0x000fe400078e33ff */
[-C--:B------:R-:W-:Y:S01]  /*0ad0*/  SHF.R.U32.HI R5, RZ, R26.reuse, R5 ;  /* 0x0000001aff057219 */ /* 0x080fe20000011605 */
[----:B------:R-:W0:Y:S01]  /*0ae0*/  LDC R21, c[0x0][0x638] ;  /* 0x00018e00ff157b82 */ /* 0x000e220000000800 */
[----:B------:R-:W-:Y:S01]  /*0af0*/  SHF.L.U32 R10, R7, R26, RZ ;  /* 0x0000001a070a7219 */ /* 0x000fe200000006ff */
[----:B------:R-:W-:-:S06]  /*0b00*/  IMAD.MOV.U32 R4, RZ, RZ, R32 ;  /* 0x000000ffff047224 */ /* 0x000fcc00078e0020 */
[----:B------:R-:W0:Y:S01]  /*0b10*/  LDC R50, c[0x0][0x610] ;  /* 0x00018400ff327b82 */ /* 0x000e220000000800 */
[----:B---34-:R-:W-:Y:S05]  /*0b20*/  @!P0 BRA `(.L_x_7) ;  /* 0x0000000000288947 */ /* 0x018fea0003800000 */
[----:B------:R-:W3:Y:S02]  /*0b30*/  LDC R9, c[0x0][0x64c] ;  /* 0x00019300ff097b82 */ /* 0x000ee40000000800 */
[----:B---3--:R-:W-:-:S05]  /*0b40*/  IADD3 R9, P0, R32, R9, RZ ;  /* 0x0000000920097210 */ /* 0x008fca0007f1e0ff */
        /* <DEDUP_REMOVED lines=8> */
.L_x_7:
[----:B-1----:R-:W-:Y:S01]  /*0bd0*/  SHF.R.U64 R4, R4, R15, R5 ;  /* 0x0000000f04047219 */ /* 0x002fe20000001205 */
[----:B--2---:R-:W-:Y:S01]  /*0be0*/  VIADD R5, R24, 0xffffffff ;  /* 0xffffffff18057836 */ /* 0x004fe20000000000 */
[----:B------:R-:W-:Y:S01]  /*0bf0*/  LOP3.LUT R11, R30, R11, RZ, 0xc0, !PT ;  /* 0x0000000b1e0b7212 */ /* 0x000fe200078ec0ff */
[----:B------:R-:W-:Y:S02]  /*0c00*/  IMAD.MOV R12, RZ, RZ, -R12 ;  /* 0x000000ffff0c7224 */ /* 0x000fe400078e0a0c */
[----:B------:R-:W-:Y:S01]  /*0c10*/  IMAD.MOV R6, RZ, RZ, -R4 ;  /* 0x000000ffff067224 */ /* 0x000fe200078e0a04 */
[----:B------:R-:W-:Y:S01]  /*0c20*/  LOP3.LUT R5, R20, R5, RZ, 0xc0, !PT ;  /* 0x0000000514057212 */ /* 0x000fe200078ec0ff */
[----:B------:R-:W-:Y:S02]  /*0c30*/  @P3 IMAD R0, R14, R12, R3 ;  /* 0x0000000c0e003224 */ /* 0x000fe400078e0203 */
[----:B------:R-:W-:Y:S02]  /*0c40*/  IMAD R11, R10, R4, R11 ;  /* 0x000000040a0b7224 */ /* 0x000fe400078e020b */
[----:B0-----:R-:W-:-:S02]  /*0c50*/  IMAD R3, R6, R21, R32 ;  /* 0x0000001506037224 */ /* 0x001fc400078e0220 */
[----:B------:R-:W-:Y:S02]  /*0c60*/  IMAD R50, R11, R50, R0 ;  /* 0x000000320b327224 */ /* 0x000fe400078e0200 */
[----:B------:R-:W-:Y:S02]  /*0c70*/  IMAD R3, R3, R24, R5 ;  /* 0x0000001803037224 */ /* 0x000fe400078e0205 */
[----:B------:R-:W-:-:S03]  /*0c80*/  IMAD.MOV.U32 R0, RZ, RZ, 0x1 ;  /* 0x00000001ff007424 */ /* 0x000fc600078e00ff */
[----:B------:R-:W-:Y:S02]  /*0c90*/  SEL R51, R3, R50, !P3 ;  /* 0x0000003203337207 */ /* 0x000fe40005800000 */
[----:B------:R-:W-:-:S07]  /*0ca0*/  SEL R50, R50, R3, !P3 ;  /* 0x0000000332327207 */ /* 0x000fce0005800000 */
.L_x_5:
[----:B------:R-:W-:-:S08]  /*0cb0*/  NOP ;  /* 0x0000000000007918 */ /* 0x000fd00000000000 */
[----:B------:R-:W0:Y:S02]  /*0cc0*/  USETMAXREG.TRY_ALLOC.CTAPOOL UP0, 0xe8 ;  /* 0x000000e8000079c8 */ /* 0x000e240008000600 */
[----:B0-----:R-:W-:-:S13]  /*0cd0*/  PLOP3.LUT P0, PT, PT, PT, UP0, 0x80, 0x0 ;  /* 0x000000000000781c */ /* 0x001fda0003f0f008 */
[----:B------:R-:W-:Y:S05]  /*0ce0*/  @!P0 BRA `(.L_x_5) ;  /* 0xfffffffc00f08947 */ /* 0x000fea000383ffff */
[----:B------:R-:W-:Y:S01]  /*0cf0*/  ULDC.64 UR4, c[0x0][0x598] ;  /* 0x0001660000047ab9 */ /* 0x000fe20000000a00 */
[----:B------:R-:W-:Y:S01]  /*0d00*/  ULDC.64 UR36, c[0x0][0x208] ;  /* 0x0000820000247ab9 */ /* 0x000fe20000000a00 */
[----:B------:R-:W-:-:S04]  /*0d10*/  ISETP.NE.U32.AND P0, PT, RZ, UR4, PT ;  /* 0x00000004ff007c0c */ /* 0x000fc8000bf05070 */
[----:B------:R-:W-:-:S13]  /*0d20*/  ISETP.NE.AND.EX P0, PT, RZ, UR5, PT, P0 ;  /* 0x00000005ff007c0c */ /* 0x000fda000bf05300 */
[----:B------:R-:W-:Y:S05]  /*0d30*/  @!P0 BRA `(.L_x_8) ;  /* 0x00000000001c8947 */ /* 0x000fea0003800000 */
[----:B------:R-:W0:Y:S02]  /*0d40*/  LDC.64 R4, c[0x0][0x598] ;  /* 0x00016600ff047b82 */ /* 0x000e240000000a00 */
[----:B0-----:R-:W2:Y:S02]  /*0d50*/  LDG.E.64 R4, desc[UR36][R4.64] ;  /* 0x0000002404047981 */ /* 0x001ea4000c1e1b00 */
[----:B--2---:R-:W-:-:S04]  /*0d60*/  ISETP.NE.U32.AND P0, PT, R4, RZ, PT ;  /* 0x000000ff0400720c */ /* 0x004fc80003f05070 */
[----:B------:R-:W-:-:S13]  /*0d70*/  ISETP.NE.AND.EX P0, PT, R5, RZ, PT, P0 ;  /* 0x000000ff0500720c */ /* 0x000fda0003f05300 */
[----:B------:R-:W-:Y:S05]  /*0d80*/  @!P0 BRA `(.L_x_8) ;  /* 0x0000000000088947 */ /* 0x000fea0003800000 */
[----:B------:R0:W5:Y:S01]  /*0d90*/  LD.E R23, desc[UR36][R4.64] ;  /* 0x0000002404177980 */ /* 0x000162000c101900 */
[----:B------:R-:W-:Y:S05]  /*0da0*/  BRA `(.L_x_9) ;  /* 0x0000000000247947 */ /* 0x000fea0003800000 */
.L_x_8:
[----:B------:R-:W-:Y:S02]  /*0db0*/  ULDC.64 UR4, c[0x0][0x588] ;  /* 0x0001620000047ab9 */ /* 0x000fe40000000a00 */
[----:B------:R-:W-:-:S04]  /*0dc0*/  ISETP.NE.U32.AND P0, PT, RZ, UR4, PT ;  /* 0x00000004ff007c0c */ /* 0x000fc8000bf05070 */
[----:B------:R-:W-:-:S13]  /*0dd0*/  ISETP.NE.AND.EX P0, PT, RZ, UR5, PT, P0 ;  /* 0x00000005ff007c0c */ /* 0x000fda000bf05300 */
[----:B------:R-:W-:Y:S05]  /*0de0*/  @!P0 BRA `(.L_x_10) ;  /* 0x00000000000c8947 */ /* 0x000fea0003800000 */
[----:B------:R-:W0:Y:S02]  /*0df0*/  LDC.64 R4, c[0x0][0x588] ;  /* 0x00016200ff047b82 */ /* 0x000e240000000a00 */
[----:B0-----:R1:W5:Y:S01]  /*0e00*/  LDG.E R23, desc[UR36][R4.64] ;  /* 0x0000002404177981 */ /* 0x001362000c1e1900 */
[----:B------:R-:W-:Y:S05]  /*0e10*/  BRA `(.L_x_9) ;  /* 0x0000000000087947 */ /* 0x000fea0003800000 */
.L_x_10:
[----:B------:R-:W-:Y:S02]  /*0e20*/  ULDC UR4, c[0x0][0x580] ;  /* 0x0001600000047ab9 */ /* 0x000fe40000000800 */
[----:B------:R-:W-:-:S07]  /*0e30*/  IMAD.U32 R23, RZ, RZ, UR4 ;  /* 0x00000004ff177e24 */ /* 0x000fce000f8e00ff */
.L_x_9:
[----:B------:R-:W-:Y:S02]  /*0e40*/  ULDC.64 UR4, c[0x0][0x5a0] ;  /* 0x0001680000047ab9 */ /* 0x000fe40000000a00 */
[----:B------:R-:W-:-:S04]  /*0e50*/  ISETP.NE.U32.AND P0, PT, RZ, UR4, PT ;  /* 0x00000004ff007c0c */ /* 0x000fc8000bf05070 */
[----:B------:R-:W-:-:S13]  /*0e60*/  ISETP.NE.AND.EX P0, PT, RZ, UR5, PT, P0 ;  /* 0x00000005ff007c0c */ /* 0x000fda000bf05300 */
[----:B------:R-:W-:Y:S05]  /*0e70*/  @!P0 BRA `(.L_x_11) ;  /* 0x00000000001c8947 */ /* 0x000fea0003800000 */
[----:B01----:R-:W0:Y:S02]  /*0e80*/  LDC.64 R4, c[0x0][0x5a0] ;  /* 0x00016800ff047b82 */ /* 0x003e240000000a00 */
[----:B0-----:R-:W2:Y:S02]  /*0e90*/  LDG.E.64 R4, desc[UR36][R4.64] ;  /* 0x0000002404047981 */ /* 0x001ea4000c1e1b00 */
[----:B--2---:R-:W-:-:S04]  /*0ea0*/  ISETP.NE.U32.AND P0, PT, R4, RZ, PT ;  /* 0x000000ff0400720c */ /* 0x004fc80003f05070 */
[----:B------:R-:W-:-:S13]  /*0eb0*/  ISETP.NE.AND.EX P0, PT, R5, RZ, PT, P0 ;  /* 0x000000ff0500720c */ /* 0x000fda0003f05300 */
[----:B------:R-:W-:Y:S05]  /*0ec0*/  @!P0 BRA `(.L_x_11) ;  /* 0x0000000000088947 */ /* 0x000fea0003800000 */
[----:B------:R0:W5:Y:S01]  /*0ed0*/  LD.E R48, desc[UR36][R4.64] ;  /* 0x0000002404307980 */ /* 0x000162000c101900 */
[----:B------:R-:W-:Y:S05]  /*0ee0*/  BRA `(.L_x_12) ;  /* 0x0000000000247947 */ /* 0x000fea0003800000 */
.L_x_11:
[----:B------:R-:W-:Y:S02]  /*0ef0*/  ULDC.64 UR4, c[0x0][0x590] ;  /* 0x0001640000047ab9 */ /* 0x000fe40000000a00 */
[----:B------:R-:W-:-:S04]  /*0f00*/  ISETP.NE.U32.AND P0, PT, RZ, UR4, PT ;  /* 0x00000004ff007c0c */ /* 0x000fc8000bf05070 */
[----:B------:R-:W-:-:S13]  /*0f10*/  ISETP.NE.AND.EX P0, PT, RZ, UR5, PT, P0 ;  /* 0x00000005ff007c0c */ /* 0x000fda000bf05300 */
[----:B------:R-:W-:Y:S05]  /*0f20*/  @!P0 BRA `(.L_x_13) ;  /* 0x00000000000c8947 */ /* 0x000fea0003800000 */
[----:B01----:R-:W0:Y:S02]  /*0f30*/  LDC.64 R4, c[0x0][0x590] ;  /* 0x00016400ff047b82 */ /* 0x003e240000000a00 */
[----:B0-----:R1:W5:Y:S01]  /*0f40*/  LDG.E R48, desc[UR36][R4.64] ;  /* 0x0000002404307981 */ /* 0x001362000c1e1900 */
[----:B------:R-:W-:Y:S05]  /*0f50*/  BRA `(.L_x_12) ;  /* 0x0000000000087947 */ /* 0x000fea0003800000 */
.L_x_13:
[----:B------:R-:W-:Y:S02]  /*0f60*/  ULDC UR4, c[0x0][0x584] ;  /* 0x0001610000047ab9 */ /* 0x000fe40000000800 */
[----:B------:R-:W-:-:S07]  /*0f70*/  IMAD.U32 R48, RZ, RZ, UR4 ;  /* 0x00000004ff307e24 */ /* 0x000fce000f8e00ff */
.L_x_12:
[----:B------:R-:W-:-:S13]  /*0f80*/  LOP3.LUT P0, RZ, R0, 0xff, RZ, 0xc0, !PT ;  /* 0x000000ff00ff7812 */ /* 0x000fda000780c0ff */
[----:B------:R-:W-:Y:S05]  /*0f90*/  @!P0 EXIT ;  /* 0x000000000000894d */ /* 0x000fea0003800000 */
[----:B------:R-:W-:Y:S01]  /*0fa0*/  ULDC UR4, c[0x0][0x28c] ;  /* 0x0000a30000047ab9 */ /* 0x000fe20000000800 */
[----:B------:R-:W-:Y:S01]  /*0fb0*/  LOP3.LUT R54, R19, 0x1, RZ, 0xfc, !PT ;  /* 0x0000000113367812 */ /* 0x000fe200078efcff */
[----:B------:R-:W-:Y:S01]  /*0fc0*/  UIADD3 UR4, UR4, 0x3f, URZ ;  /* 0x0000003f04047890 */ /* 0x000fe2000fffe03f */
[----:B------:R-:W-:Y:S01]  /*0fd0*/  UMOV UR38, URZ ;  /* 0x0000003f00267c82 */ /* 0x000fe20008000000 */
[----:B------:R-:W-:Y:S02]  /*0fe0*/  UMOV UR39, URZ ;  /* 0x0000003f00277c82 */ /* 0x000fe40008000000 */
[----:B------:R-:W-:-:S04]  /*0ff0*/  USHF.R.S32.HI UR5, URZ, 0x1f, UR4 ;  /* 0x0000001f3f057899 */ /* 0x000fc80008011404 */
[----:B------:R-:W-:-:S04]  /*1000*/  ULEA.HI UR5, UR5, UR4, URZ, 0x6 ;  /* 0x0000000405057291 */ /* 0x000fc8000f8f303f */
[----:B------:R-:W-:-:S12]  /*1010*/  USHF.R.S32.HI UR40, URZ, 0x6, UR5 ;  /* 0x000000063f287899 */ /* 0x000fd80008011405 */
.L_x_79:
[----:B------:R-:W-:Y:S01]  /*1020*/  LOP3.LUT R0, R18, 0x80, RZ, 0xc0, !PT ;  /* 0x0000008012007812 */ /* 0x000fe200078ec0ff */
[----:B--2---:R-:W2:Y:S01]  /*1030*/  S2UR UR7, SR_CgaCtaId ;  /* 0x00000000000779c3 */ /* 0x004ea20000008800 */
[----:B------:R-:W-:Y:S02]  /*1040*/  UMOV UR6, 0x400 ;  /* 0x0000040000067882 */ /* 0x000fe40000000000 */
[----:B------:R-:W-:-:S06]  /*1050*/  SHF.R.U32.HI R0, RZ, 0x7, R0 ;  /* 0x00000007ff007819 */ /* 0x000fcc0000011600 */
[----:B---3--:R-:W3:Y:S01]  /*1060*/  SHFL.IDX PT, R0, R0, RZ, 0x1f ;  /* 0x00001fff00007589 */ /* 0x008ee200000e0000 */
[----:B--2---:R-:W-:Y:S01]  /*1070*/  ULEA UR42, UR7, UR6, 0x18 ;  /* 0x00000006072a7291 */ /* 0x004fe2000f8ec03f */
[----:B---3--:R-:W-:-:S13]  /*1080*/  R2UR UR4, R0 ;  /* 0x00000000000472ca */ /* 0x008fda00000e0000 */
[----:B------:R-:W-:-:S04]  /*1090*/  ULEA.HI UR5, UR4, UR4, URZ, 0x1 ;  /* 0x0000000404057291 */ /* 0x000fc8000f8f083f */
[----:B------:R-:W-:-:S04]  /*10a0*/  ULOP3.LUT UR5, UR5, 0x7fffe, URZ, 0xc0, !UPT ;  /* 0x0007fffe05057892 */ /* 0x000fc8000f8ec03f */
[----:B------:R-:W-:-:S03]  /*10b0*/  UIADD3 UR5, UR4, -UR5, URZ ;  /* 0x8000000504057290 */ /* 0x000fc6000fffe03f */
[----:B------:R-:W-:Y:S01]  /*10c0*/  ULDC UR4, c[0x0][0x28c] ;  /* 0x0000a30000047ab9 */ /* 0x000fe20000000800 */
[----:B------:R-:W-:Y:S01]  /*10d0*/  ULEA UR5, UR5, UR42, 0xd ;  /* 0x0000002a05057291 */ /* 0x000fe2000f8e683f */
[----:B------:R-:W-:-:S03]  /*10e0*/  ISETP.LT.AND P0, PT, RZ, UR4, PT ;  /* 0x00000004ff007c0c */ /* 0x000fc6000bf01270 */
[----:B------:R-:W-:-:S04]  /*10f0*/  UIADD3 UR5, UR5, 0x180, URZ ;  /* 0x0000018005057890 */ /* 0x000fc8000fffe03f */
[----:B------:R-:W-:-:S04]  /*1100*/  USHF.R.U32.HI UR5, URZ, 0x4, UR5 ;  /* 0x000000043f057899 */ /* 0x000fc80008011605 */
[----:B------:R-:W-:Y:S02]  /*1110*/  ULOP3.LUT UR41, UR5, 0x3fff, URZ, 0xc0, !UPT ;  /* 0x00003fff05297892 */ /* 0x000fe4000f8ec03f */
[----:B0---45:R-:W-:Y:S10]  /*1120*/  @P0 BRA `(.L_x_14) ;  /* 0x0000000000400947 */ /* 0x031ff40003800000 */
[----:B------:R-:W-:Y:S01]  /*1130*/  MOV R0, 0x0 ;  /* 0x0000000000007802 */ /* 0x000fe20000000f00 */
[----:B------:R-:W-:Y:S01]  /*1140*/  ULDC.64 UR4, c[0x4][0x68] ;  /* 0x01001a0000047ab9 */ /* 0x000fe20000000a00 */
[----:B------:R-:W-:Y:S01]  /*1150*/  ULDC.64 UR6, c[0x4][0x8] ;  /* 0x0100020000067ab9 */ /* 0x000fe20000000a00 */
[----:B01----:R-:W-:Y:S01]  /*1160*/  IMAD.U32 R4, RZ, RZ, UR4 ;  /* 0x00000004ff047e24 */ /* 0x003fe2000f8e00ff */
[----:B------:R0:W1:Y:S01]  /*1170*/  LDC.64 R14, c[0x4][R0] ;  /* 0x01000000000e7b82 */ /* 0x0000620000000a00 */
[----:B------:R-:W-:Y:S01]  /*1180*/  IMAD.U32 R5, RZ, RZ, UR5 ;  /* 0x00000005ff057e24 */ /* 0x000fe2000f8e00ff */
[----:B------:R-:W-:Y:S01]  /*1190*/  ULDC.64 UR4, c[0x4][0x70] ;  /* 0x01001c0000047ab9 */ /* 0x000fe20000000a00 */
[----:B------:R-:W-:Y:S02]  /*11a0*/  IMAD.U32 R10, RZ, RZ, UR6 ;  /* 0x00000006ff0a7e24 */ /* 0x000fe4000f8e00ff */
[----:B------:R-:W-:Y:S02]  /*11b0*/  IMAD.U32 R6, RZ, RZ, UR4 ;  /* 0x00000004ff067e24 */ /* 0x000fe4000f8e00ff */
[----:B------:R-:W-:-:S02]  /*11c0*/  IMAD.U32 R7, RZ, RZ, UR5 ;  /* 0x00000005ff077e24 */ /* 0x000fc4000f8e00ff */
[----:B------:R-:W-:Y:S02]  /*11d0*/  IMAD.U32 R11, RZ, RZ, UR7 ;  /* 0x00000007ff0b7e24 */ /* 0x000fe4000f8e00ff */
[----:B------:R-:W-:Y:S02]  /*11e0*/  IMAD.MOV.U32 R8, RZ, RZ, 0x1e1 ;  /* 0x000001e1ff087424 */ /* 0x000fe400078e00ff */
[----:B------:R-:W-:Y:S02]  /*11f0*/  IMAD.MOV.U32 R12, RZ, RZ, 0x1 ;  /* 0x00000001ff0c7424 */ /* 0x000fe400078e00ff */
[----:B0-----:R-:W-:-:S07]  /*1200*/  IMAD.MOV.U32 R13, RZ, RZ, RZ ;  /* 0x000000ffff0d7224 */ /* 0x001fce00078e00ff */
[----:B------:R-:W-:-:S07]  /*1210*/  LEPC R20, `(.L_x_14) ;  /* 0x000000001014794e */ /* 0x000fce0000000000 */
[----:B-1---5:R-:W-:Y:S05]  /*1220*/  CALL.ABS.NOINC R14 ;  /* 0x000000000e007343 */ /* 0x022fea0003c00000 */
.L_x_14:
[----:B------:R-:W-:-:S13]  /*1230*/  ISETP.NE.AND P0, PT, R54, 0x3, PT ;  /* 0x000000033600780c */ /* 0x000fda0003f05270 */
[----:B------:R-:W-:Y:S05]  /*1240*/  @!P0 BRA `(.L_x_15) ;  /* 0x0000000000048947 */ /* 0x000fea0003800000 */
[----:B------:R-:W-:Y:S01]  /*1250*/  BPT.TRAP 0x1 ;  /* 0x000000040000795c */ /* 0x000fe20000300000 */
.L_x_15:
[----:B------:R-:W-:Y:S02]  /*1260*/  IMAD.U32 R3, RZ, RZ, UR39 ;  /* 0x00000027ff037e24 */ /* 0x000fe4000f8e00ff */
[----:B------:R-:W-:-:S03]  /*1270*/  IMAD.U32 R0, RZ, RZ, UR38 ;  /* 0x00000026ff007e24 */ /* 0x000fc6000f8e00ff */
[----:B------:R-:W-:Y:S02]  /*1280*/  LEA R3, R3, UR42, 0x3 ;  /* 0x0000002a03037c11 */ /* 0x000fe4000f8e18ff */
[----:B------:R-:W-:-:S04]  /*1290*/  SHF.L.U32 R0, R0, 0x1f, RZ ;  /* 0x0000001f00007819 */ /* 0x000fc800000006ff */
[----:B------:R2:W3:Y:S01]  /*12a0*/  SYNCS.PHASECHK.TRANS64.TRYWAIT P1, [R3+URZ], R0 ;  /* 0x00000000030075a7 */ /* 0x0004e2000802017f */
[----:B------:R-:W-:Y:S05]  /*12b0*/  @!P0 BRA `(.L_x_16) ;  /* 0x0000000000048947 */ /* 0x000fea0003800000 */
[----:B------:R-:W-:Y:S01]  /*12c0*/  BPT.TRAP 0x1 ;  /* 0x000000040000795c */ /* 0x000fe20000300000 */
.L_x_16:
[----:B---3--:R-:W-:Y:S05]  /*12d0*/  @P1 BRA `(.L_x_17) ;  /* 0x0000000000081947 */ /* 0x008fea0003800000 */
[----:B------:R-:W3:Y:S02]  /*12e0*/  SYNCS.PHASECHK.TRANS64.TRYWAIT P1, [R3+URZ], R0 ;  /* 0x00000000030075a7 */ /* 0x000ee4000802017f */
[----:B---3--:R-:W-:Y:S05]  /*12f0*/  @!P1 BRA `(.L_x_18) ;  /* 0x0000004800cc9947 */ /* 0x008fea0003800000 */
.L_x_17:
[----:B------:R-:W-:-:S04]  /*1300*/  UISETP.LT.AND UP0, UPT, UR40, 0x1, UPT ;  /* 0x000000012800788c */ /* 0x000fc8000bf01270 */
[----:B------:R-:W-:-:S04]  /*1310*/  USEL UR4, UR40, 0x1, UP0 ;  /* 0x0000000128047887 */ /* 0x000fc80008000000 */
[----:B------:R-:W-:-:S06]  /*1320*/  UIADD3 UR4, UR40, -UR4, URZ ;  /* 0x8000000428047290 */ /* 0x000fcc000fffe03f */
[----:B--23--:R-:W-:Y:S01]  /*1330*/  IMAD.U32 R0, RZ, RZ, UR4 ;  /* 0x00000004ff007e24 */ /* 0x00cfe2000f8e00ff */
[----:B------:R-:W-:Y:S05]  /*1340*/  WARPSYNC.ALL ;  /* 0x0000000000007948 */ /* 0x000fea0003800000 */
[----:B------:R-:W-:Y:S01]  /*1350*/  ISETP.GE.AND P1, PT, R0, 0x1, PT ;  /* 0x000000010000780c */ /* 0x000fe20003f26270 */
[----:B------:R-:W-:Y:S01]  /*1360*/  UIADD3 UR4, UR42, 0x28180, URZ ;  /* 0x000281802a047890 */ /* 0x000fe2000fffe03f */
[----:B------:R-:W-:Y:S01]  /*1370*/  WARPGROUP.ARRIVE ;  /* 0x00000000000079c5 */ /* 0x000fe20000000000 */
[----:B------:R-:W-:Y:S01]  /*1380*/  UMOV UR9, 0x40000040 ;  /* 0x4000004000097882 */ /* 0x000fe20000000000 */
[----:B------:R-:W-:Y:S01]  /*1390*/  UMOV UR11, 0x40000040 ;  /* 0x40000040000b7882 */ /* 0x000fe20000000000 */
[----:B------:R-:W-:-:S04]  /*13a0*/  USHF.R.U32.HI UR4, URZ, 0x4, UR4 ;  /* 0x000000043f047899 */ /* 0x000fc80008011604 */
[----:B------:R-:W-:Y:S02]  /*13b0*/  ULOP3.LUT UR5, UR4, 0x3fff, URZ, 0xc0, !UPT ;  /* 0x00003fff04057892 */ /* 0x000fe4000f8ec03f */
[----:B------:R-:W-:Y:S02]  /*13c0*/  ULOP3.LUT UR4, UR41, 0x10000, URZ, 0xfc, !UPT ;  /* 0x0001000029047892 */ /* 0x000fe4000f8efc3f */
[----:B------:R-:W-:Y:S02]  /*13d0*/  ULOP3.LUT UR5, UR5, 0x10000, URZ, 0xfc, !UPT ;  /* 0x0001000005057892 */ /* 0x000fe4000f8efc3f */
[----:B------:R-:W-:Y:S02]  /*13e0*/  ULEA UR7, UR39, UR4, 0xa ;  /* 0x0000000427077291 */ /* 0x000fe4000f8e503f */
[----:B------:R-:W-:-:S04]  /*13f0*/  UIMAD UR6, UR39, 0x180, UR5 ;  /* 0x00000180270678a4 */ /* 0x000fc8000f8e0205 */
[----:B------:R-:W-:Y:S01]  /*1400*/  UIADD3 UR12, UR6, 0x80, URZ ;  /* 0x00000080060c7890 */ /* 0x000fe2000fffe03f */
[----:B------:R-:W-:Y:S02]  /*1410*/  UMOV UR8, UR7 ;  /* 0x0000000700087c82 */ /* 0x000fe40008000000 */
[----:B------:R-:W-:Y:S01]  /*1420*/  UMOV UR10, UR6 ;  /* 0x00000006000a7c82 */ /* 0x000fe20008000000 */
[----:B------:R-:W-:Y:S01]  /*1430*/  UIADD3 UR13, UR6, 0x100, URZ ;  /* 0x00000100060d7890 */ /* 0x000fe2000fffe03f */
[----:B------:R-:W-:Y:S01]  /*1440*/  HGMMA.64x16x16.F32 R40, gdesc[UR8], RZ, !UPT, gsb0 ;  /* 0x00200000082879f0 */ /* 0x000fe2000c0008ff */
[----:B------:R-:W-:Y:S01]  /*1450*/  UMOV UR11, 0x40000040 ;  /* 0x40000040000b7882 */ /* 0x000fe20000000000 */
[----:B------:R-:W-:Y:S01]  /*1460*/  UMOV UR10, UR12 ;  /* 0x0000000c000a7c82 */ /* 0x000fe20008000000 */
[----:B------:R-:W-:Y:S01]  /*1470*/  UIADD3 UR12, UR6, 0x82, URZ ;  /* 0x00000082060c7890 */ /* 0x000fe2000fffe03f */
[----:B------:R-:W-:Y:S02]  /*1480*/  WARPGROUP.DEPBAR.LE gsb0, 0x0 ;  /* 0x00008000000079c5 */ /* 0x000fe40000010000 */
[----:B------:R-:W-:-:S06]  /*1490*/  WARPGROUP.ARRIVE ;  /* 0x00000000000079c5 */ /* 0x000fcc0000000000 */
[----:B------:R-:W-:Y:S01]  /*14a0*/  HGMMA.64x16x16.F32 R32, gdesc[UR8], RZ, !UPT, gsb0 ;  /* 0x00200000082079f0 */ /* 0x000fe2000c0008ff */
[----:B------:R-:W-:Y:S01]  /*14b0*/  UMOV UR10, UR13 ;  /* 0x0000000d000a7c82 */ /* 0x000fe20008000000 */
[----:B------:R-:W-:Y:S01]  /*14c0*/  UMOV UR11, 0x40000040 ;  /* 0x40000040000b7882 */ /* 0x000fe20000000000 */
[----:B------:R-:W-:Y:S01]  /*14d0*/  UIADD3 UR13, UR6, 0x102, URZ ;  /* 0x00000102060d7890 */ /* 0x000fe2000fffe03f */
[----:B------:R-:W-:Y:S02]  /*14e0*/  WARPGROUP.DEPBAR.LE gsb0, 0x0 ;  /* 0x00008000000079c5 */ /* 0x000fe40000010000 */
[----:B------:R-:W-:-:S06]  /*14f0*/  WARPGROUP.ARRIVE ;  /* 0x00000000000079c5 */ /* 0x000fcc0000000000 */
[----:B------:R-:W-:Y:S01]  /*1500*/  HGMMA.64x16x16.F32 R24, gdesc[UR8], RZ, !UPT, gsb0 ;  /* 0x00200000081879f0 */ /* 0x000fe2000c0008ff */
[----:B------:R-:W-:Y:S02]  /*1510*/  UIADD3 UR8, UR7, 0x2, URZ ;  /* 0x0000000207087890 */ /* 0x000fe4000fffe03f */
[----:B------:R-:W-:Y:S01]  /*1520*/  UIADD3 UR10, UR6, 0x2, URZ ;  /* 0x00000002060a7890 */ /* 0x000fe2000fffe03f */
[----:B------:R-:W-:Y:S01]  /*1530*/  UMOV UR9, 0x40000040 ;  /* 0x4000004000097882 */ /* 0x000fe20000000000 */
[----:B------:R-:W-:Y:S01]  /*1540*/  UMOV UR11, 0x40000040 ;  /* 0x40000040000b7882 */ /* 0x000fe20000000000 */
[----:B------:R-:W-:Y:S02]  /*1550*/  WARPGROUP.DEPBAR.LE gsb0, 0x0 ;  /* 0x00008000000079c5 */ /* 0x000fe40000010000 */
[----:B------:R-:W-:-:S06]  /*1560*/  WARPGROUP.ARRIVE ;  /* 0x00000000000079c5 */ /* 0x000fcc0000000000 */
[----:B------:R-:W-:Y:S01]  /*1570*/  HGMMA.64x16x16.F32 R40, gdesc[UR8], R40, gsb0 ;  /* 0x00200000082879f0 */ /* 0x000fe20008000828 */
[----:B------:R-:W-:Y:S01]  /*1580*/  UMOV UR10, UR12 ;  /* 0x0000000c000a7c82 */ /* 0x000fe20008000000 */
[----:B------:R-:W-:Y:S01]  /*1590*/  UMOV UR11, 0x40000040 ;  /* 0x40000040000b7882 */ /* 0x000fe20000000000 */
[----:B------:R-:W-:Y:S01]  /*15a0*/  UIADD3 UR12, UR6, 0x84, URZ ;  /* 0x00000084060c7890 */ /* 0x000fe2000fffe03f */
        /* <DEDUP_REMOVED lines=26> */
[----:B------:R-:W-:Y:S02]  /*1750*/  UIADD3 UR8, UR7, 0x6, URZ ;  /* 0x0000000607087890 */ /* 0x000fe4000fffe03f */
[----:B------:R-:W-:Y:S01]  /*1760*/  UIADD3 UR10, UR6, 0x6, URZ ;  /* 0x00000006060a7890 */ /* 0x000fe2000fffe03f */
[----:B------:R-:W-:Y:S01]  /*1770*/  UMOV UR9, 0x40000040 ;  /* 0x4000004000097882 */ /* 0x000fe20000000000 */
[----:B------:R-:W-:Y:S01]  /*1780*/  UMOV UR11, 0x40000040 ;  /* 0x40000040000b7882 */ /* 0x000fe20000000000 */
[----:B------:R-:W-:Y:S02]  /*1790*/  UIADD3 UR7, UR6, 0x86, URZ ;  /* 0x0000008606077890 */ /* 0x000fe4000fffe03f */
[----:B------:R-:W-:Y:S01]  /*17a0*/  UIADD3 UR6, UR6, 0x106, URZ ;  /* 0x0000010606067890 */ /* 0x000fe2000fffe03f */
        /* <DEDUP_REMOVED lines=12> */
[----:B------:R-:W-:Y:S03]  /*1870*/  HGMMA.64x16x16.F32 R24, gdesc[UR8], R24, gsb0 ;  /* 0x00200000081879f0 */ /* 0x000fe60008000818 */
[----:B------:R-:W-:Y:S02]  /*1880*/  WARPGROUP.DEPBAR.LE gsb0, 0x0 ;  /* 0x00008000000079c5 */ /* 0x000fe40000010000 */
[----:B------:R-:W-:Y:S05]  /*1890*/  @!P1 BRA `(.L_x_19) ;  /* 0x0000000400d89947 */ /* 0x000fea0003800000 */
[----:B------:R-:W-:-:S04]  /*18a0*/  UIADD3 UR6, UR39, 0x1, URZ ;  /* 0x0000000127067890 */ /* 0x000fc8000fffe03f */
[----:B------:R-:W-:-:S04]  /*18b0*/  UISETP.NE.AND UP0, UPT, UR6, 0xa, UPT ;  /* 0x0000000a0600788c */ /* 0x000fc8000bf05270 */
[----:B------:R-:W-:Y:S02]  /*18c0*/  USEL UR7, URZ, 0x1, UP0 ;  /* 0x000000013f077887 */ /* 0x000fe40008000000 */
[----:B------:R-:W-:Y:S02]  /*18d0*/  USEL UR6, UR6, URZ, UP0 ;  /* 0x0000003f06067287 */ /* 0x000fe40008000000 */
[----:B------:R-:W-:-:S06]  /*18e0*/  ULOP3.LUT UR7, UR38, UR7, URZ, 0x3c, !UPT ;  /* 0x0000000726077292 */ /* 0x000fcc000f8e3c3f */
[----:B01----:R-:W-:Y:S01]  /*18f0*/  IMAD.U32 R5, RZ, RZ, UR7 ;  /* 0x00000007ff057e24 */ /* 0x003fe2000f8e00ff */
[----:B------:R-:W-:-:S06]  /*1900*/  UMOV UR7, UR39 ;  /* 0x0000002700077c82 */ /* 0x000fcc0008000000 */
.L_x_26:
[----:B01----:R-:W-:Y:S05]  /*1910*/  @!P0 BRA `(.L_x_20) ;  /* 0x0000000000048947 */ /* 0x003fea0003800000 */
[----:B------:R-:W-:Y:S01]  /*1920*/  BPT.TRAP 0x1 ;  /* 0x000000040000795c */ /* 0x000fe20000300000 */
.L_x_20:
[----:B------:R-:W0:Y:S01]  /*1930*/  S2UR UR9, SR_CgaCtaId ;  /* 0x00000000000979c3 */ /* 0x000e220000008800 */
[----:B------:R-:W-:Y:S01]  /*1940*/  UMOV UR8, 0x400 ;  /* 0x0000040000087882 */ /* 0x000fe20000000000 */
[----:B------:R-:W-:Y:S01]  /*1950*/  SHF.L.U32 R3, R5, 0x1f, RZ ;  /* 0x0000001f05037819 */ /* 0x000fe200000006ff */
[----:B0-----:R-:W-:-:S04]  /*1960*/  ULEA UR8, UR9, UR8, 0x18 ;  /* 0x0000000809087291 */ /* 0x001fc8000f8ec03f */
[----:B------:R-:W-:-:S09]  /*1970*/  ULEA UR9, UR6, UR8, 0x3 ;  /* 0x0000000806097291 */ /* 0x000fd2000f8e183f */
[----:B------:R0:W1:Y:S01]  /*1980*/  SYNCS.PHASECHK.TRANS64.TRYWAIT P1, [UR9], R3 ;  /* 0x00000003ff0075a7 */ /* 0x0000620008020149 */
[----:B------:R-:W-:Y:S05]  /*1990*/  @!P0 BRA `(.L_x_21) ;  /* 0x0000000000048947 */ /* 0x000fea0003800000 */
[----:B------:R-:W-:Y:S01]  /*19a0*/  BPT.TRAP 0x1 ;  /* 0x000000040000795c */ /* 0x000fe20000300000 */
.L_x_21:
[----:B-1----:R-:W-:Y:S05]  /*19b0*/  @P1 BRA `(.L_x_22) ;  /* 0x0000000000081947 */ /* 0x002fea0003800000 */
[----:B------:R-:W1:Y:S02]  /*19c0*/  SYNCS.PHASECHK.TRANS64.TRYWAIT P1, [UR9], R3 ;  /* 0x00000003ff0075a7 */ /* 0x000e640008020149 */
[----:B-1----:R-:W-:Y:S05]  /*19d0*/  @!P1 BRA `(.L_x_23) ;  /* 0x0000004400289947 */ /* 0x002fea0003800000 */
.L_x_22:
[----:B------:R-:W-:Y:S01]  /*19e0*/  ULEA UR9, UR6, UR4, 0xa ;  /* 0x0000000406097291 */ /* 0x000fe2000f8e503f */
[----:B------:R-:W-:Y:S01]  /*19f0*/  WARPGROUP.ARRIVE ;  /* 0x00000000000079c5 */ /* 0x000fe20000000000 */
[----:B------:R-:W-:Y:S01]  /*1a00*/  UIMAD UR10, UR6, 0x180, UR5 ;  /* 0x00000180060a78a4 */ /* 0x000fe2000f8e0205 */
[----:B------:R-:W-:Y:S01]  /*1a10*/  UMOV UR13, 0x40000040 ;  /* 0x40000040000d7882 */ /* 0x000fe20000000000 */
[----:B------:R-:W-:Y:S02]  /*1a20*/  UMOV UR15, 0x40000040 ;  /* 0x40000040000f7882 */ /* 0x000fe40000000000 */
[----:B------:R-:W-:Y:S01]  /*1a30*/  UIADD3 UR11, UR10, 0x80, URZ ;  /* 0x000000800a0b7890 */ /* 0x000fe2000fffe03f */
[----:B------:R-:W-:Y:S02]  /*1a40*/  UMOV UR12, UR9 ;  /* 0x00000009000c7c82 */ /* 0x000fe40008000000 */
[----:B------:R-:W-:Y:S01]  /*1a50*/  UMOV UR14, UR10 ;  /* 0x0000000a000e7c82 */ /* 0x000fe20008000000 */
[----:B------:R-:W-:Y:S01]  /*1a60*/  UIADD3 UR16, UR10, 0x100, URZ ;  /* 0x000001000a107890 */ /* 0x000fe2000fffe03f */
[----:B------:R-:W-:Y:S01]  /*1a70*/  HGMMA.64x16x16.F32 R40, gdesc[UR12], R40, gsb0 ;  /* 0x002000000c2879f0 */ /* 0x000fe20008000828 */
[----:B------:R-:W-:Y:S01]  /*1a80*/  UMOV UR15, 0x40000040 ;  /* 0x40000040000f7882 */ /* 0x000fe20000000000 */
[----:B------:R-:W-:Y:S01]  /*1a90*/  UMOV UR14, UR11 ;  /* 0x0000000b000e7c82 */ /* 0x000fe20008000000 */
[----:B------:R-:W-:Y:S01]  /*1aa0*/  UIADD3 UR11, UR10, 0x82, URZ ;  /* 0x000000820a0b7890 */ /* 0x000fe2000fffe03f */
[----:B------:R-:W-:-:S02]  /*1ab0*/  WARPGROUP.DEPBAR.LE gsb0, 0x0 ;  /* 0x00008000000079c5 */ /* 0x000fc40000010000 */
        /* <DEDUP_REMOVED lines=65> */
[----:B------:R-:W-:Y:S01]  /*1ed0*/  BPT.TRAP 0x1 ;  /* 0x000000040000795c */ /* 0x000fe20000300000 */
.L_x_24:
[----:B------:R-:W-:Y:S01]  /*1ee0*/  ULEA UR8, UR7, UR8, 0x3 ;  /* 0x0000000807087291 */ /* 0x000fe2000f8e183f */
[----:B------:R-:W-:-:S03]  /*1ef0*/  ISETP.GT.U32.AND P1, PT, R19, 0x1, PT ;  /* 0x000000011300780c */ /* 0x000fc60003f24070 */
[----:B------:R-:W-:-:S04]  /*1f00*/  UIADD3 UR8, UR8, 0x50, URZ ;  /* 0x0000005008087890 */ /* 0x000fc8000fffe03f */
[----:B------:R-:W-:-:S09]  /*1f10*/  UPRMT UR8, URZ, 0x654, UR8 ;  /* 0x000006543f087896 */ /* 0x000fd20008000008 */
[----:B------:R-:W-:Y:S01]  /*1f20*/  SYNCS.ARRIVE.TRANS64.RED.A1T0 RZ, [UR8], RZ ;  /* 0x000000ffffff79a7 */ /* 0x000fe20008100408 */
[----:B------:R-:W-:Y:S05]  /*1f30*/  @P1 BRA `(.L_x_25) ;  /* 0x0000000000041947 */ /* 0x000fea0003800000 */
[----:B------:R-:W-:Y:S01]  /*1f40*/  BPT.TRAP 0x1 ;  /* 0x000000040000795c */ /* 0x000fe20000300000 */
.L_x_25:
[----:B------:R-:W-:Y:S01]  /*1f50*/  UIADD3 UR6, UR6, 0x1, URZ ;  /* 0x0000000106067890 */ /* 0x000fe2000fffe03f */
[C---:B------:R-:W-:Y:S01]  /*1f60*/  ISETP.GT.AND P1, PT, R0.reuse, 0x1, PT ;  /* 0x000000010000780c */ /* 0x040fe20003f24270 */
[----:B------:R-:W-:Y:S01]  /*1f70*/  UIADD3 UR7, UR7, 0x1, URZ ;  /* 0x0000000107077890 */ /* 0x000fe2000fffe03f */
[----:B------:R-:W-:Y:S01]  /*1f80*/  VIADD R0, R0, 0xffffffff ;  /* 0xffffffff00007836 */ /* 0x000fe20000000000 */
[----:B------:R-:W-:Y:S02]  /*1f90*/  UISETP.NE.AND UP0, UPT, UR6, 0xa, UPT ;  /* 0x0000000a0600788c */ /* 0x000fe4000bf05270 */
[----:B------:R-:W-:Y:S02]  /*1fa0*/  UISETP.NE.AND UP1, UPT, UR7, 0xa, UPT ;  /* 0x0000000a0700788c */ /* 0x000fe4000bf25270 */
[----:B------:R-:W-:Y:S02]  /*1fb0*/  USEL UR8, URZ, 0x1, UP0 ;  /* 0x000000013f087887 */ /* 0x000fe40008000000 */
[----:B------:R-:W-:-:S02]  /*1fc0*/  USEL UR6, UR6, URZ, UP0 ;  /* 0x0000003f06067287 */ /* 0x000fc40008000000 */
[----:B------:R-:W-:Y:S02]  /*1fd0*/  USEL UR7, UR7, URZ, UP1 ;  /* 0x0000003f07077287 */ /* 0x000fe40008800000 */
[----:B------:R-:W-:Y:S01]  /*1fe0*/  LOP3.LUT R5, R5, UR8, RZ, 0x3c, !PT ;  /* 0x0000000805057c12 */ /* 0x000fe2000f8e3cff */
[----:B------:R-:W-:Y:S09]  /*1ff0*/  @P1 BRA `(.L_x_26) ;  /* 0xfffffff800441947 */ /* 0x000ff2000383ffff */
.L_x_19:
[----:B------:R-:W2:Y:S02]  /*2000*/  LDC R0, c[0x0][0x28c] ;  /* 0x0000a300ff007b82 */ /* 0x000ea40000000800 */
[----:B--2---:R-:W-:-:S13]  /*2010*/  ISETP.GE.AND P1, PT, R0, 0x1, PT ;  /* 0x000000010000780c */ /* 0x004fda0003f26270 */
[----:B------:R-:W-:Y:S05]  /*2020*/  @!P1 BRA `(.L_x_27) ;  /* 0x0000000000489947 */ /* 0x000fea0003800000 */
[----:B------:R-:W-:Y:S05]  /*2030*/  @!P0 BRA `(.L_x_28) ;  /* 0x0000000000048947 */ /* 0x000fea0003800000 */
[----:B------:R-:W-:Y:S01]  /*2040*/  BPT.TRAP 0x1 ;  /* 0x000000040000795c */ /* 0x000fe20000300000 */
.L_x_28:
[----:B------:R-:W2:Y:S01]  /*2050*/  S2UR UR7, SR_CgaCtaId ;  /* 0x00000000000779c3 */ /* 0x000ea20000008800 */
[----:B------:R-:W-:Y:S01]  /*2060*/  UISETP.LT.AND UP0, UPT, UR40, 0x1, UPT ;  /* 0x000000012800788c */ /* 0x000fe2000bf01270 */
[----:B------:R-:W-:-:S03]  /*2070*/  ISETP.GT.U32.AND P0, PT, R19, 0x1, PT ;  /* 0x000000011300780c */ /* 0x000fc60003f04070 */
[----:B------:R-:W-:-:S04]  /*2080*/  USEL UR6, UR40, 0x1, UP0 ;  /* 0x0000000128067887 */ /* 0x000fc80008000000 */
[----:B------:R-:W-:-:S04]  /*2090*/  UIADD3 UR6, UR39, UR40, -UR6 ;  /* 0x0000002827067290 */ /* 0x000fc8000fffe806 */
[----:B------:R-:W-:-:S04]  /*20a0*/  UIMAD.WIDE.U32 UR4, UR6, -0x33333333, URZ ;  /* 0xcccccccd060478a5 */ /* 0x000fc8000f8e003f */
[----:B------:R-:W-:-:S03]  /*20b0*/  USHF.R.U32.HI UR4, URZ, 0x3, UR5 ;  /* 0x000000033f047899 */ /* 0x000fc60008011605 */
[----:B------:R-:W-:Y:S01]  /*20c0*/  UMOV UR5, 0x400 ;  /* 0x0000040000057882 */ /* 0x000fe20000000000 */
[----:B------:R-:W-:Y:S02]  /*20d0*/  UIMAD UR6, UR4, -0xa, UR6 ;  /* 0xfffffff6040678a4 */ /* 0x000fe4000f8e0206 */
[----:B--2---:R-:W-:-:S04]  /*20e0*/  ULEA UR5, UR7, UR5, 0x18 ;  /* 0x0000000507057291 */ /* 0x004fc8000f8ec03f */
[----:B------:R-:W-:-:S04]  /*20f0*/  ULEA UR6, UR6, UR5, 0x3 ;  /* 0x0000000506067291 */ /* 0x000fc8000f8e183f */
[----:B------:R-:W-:-:S04]  /*2100*/  UIADD3 UR6, UR6, 0x50, URZ ;  /* 0x0000005006067890 */ /* 0x000fc8000fffe03f */
[----:B------:R-:W-:-:S09]  /*2110*/  UPRMT UR6, URZ, 0x654, UR6 ;  /* 0x000006543f067896 */ /* 0x000fd20008000006 */
[----:B------:R-:W-:Y:S01]  /*2120*/  SYNCS.ARRIVE.TRANS64.RED.A1T0 RZ, [UR6], RZ ;  /* 0x000000ffffff79a7 */ /* 0x000fe20008100406 */
[----:B------:R-:W-:Y:S05]  /*2130*/  @P0 BRA `(.L_x_27) ;  /* 0x0000000000040947 */ /* 0x000fea0003800000 */
[----:B------:R-:W-:Y:S01]  /*2140*/  BPT.TRAP 0x1 ;  /* 0x000000040000795c */ /* 0x000fe20000300000 */
.L_x_27:
[----:B------:R-:W2:Y:S01]  /*2150*/  LDC R6, c[0x0][0x288] ;  /* 0x0000a200ff067b82 */ /* 0x000ea20000000800 */
[----:B------:R-:W-:Y:S01]  /*2160*/  LOP3.LUT R0, R22, 0x1, RZ, 0xc0, !PT ;  /* 0x0000000116007812 */ /* 0x000fe200078ec0ff */
[----:B------:R-:W-:Y:S01]  /*2170*/  IMAD R51, R51, 0x30, RZ ;  /* 0x0000003033337824 */ /* 0x000fe200078e02ff */
[----:B01----:R-:W-:Y:S01]  /*2180*/  SHF.R.U32.HI R3, RZ, 0x2, R18 ;  /* 0x00000002ff037819 */ /* 0x003fe20000011612 */
[----:B------:R-:W-:Y:S01]  /*2190*/  UIADD3 UR39, UR40, UR39, URZ ;  /* 0x0000002728277290 */ /* 0x000fe2000fffe03f */
[----:B------:R-:W-:Y:S01]  /*21a0*/  LOP3.LUT R4, R18, 0x60, RZ, 0xc0, !PT ;  /* 0x0000006012047812 */ /* 0x000fe200078ec0ff */
[----:B------:R-:W-:Y:S01]  /*21b0*/  IMAD.SHL.U32 R10, R0, 0x40, RZ ;  /* 0x00000040000a7824 */ /* 0x000fe200078e00ff */
[----:B------:R-:W-:Y:S01]  /*21c0*/  LOP3.LUT R3, R3, 0x7, RZ, 0xc0, !PT ;  /* 0x0000000703037812 */ /* 0x000fe200078ec0ff */
[----:B------:R-:W-:Y:S01]  /*21d0*/  IMAD.SHL.U32 R9, R50, 0x80, RZ ;  /* 0x0000008032097824 */ /* 0x000fe200078e00ff */
[----:B------:R-:W-:Y:S01]  /*21e0*/  SHF.R.U32.HI R8, RZ, 0x1, R4 ;  /* 0x00000001ff087819 */ /* 0x000fe20000011604 */
[----:B------:R-:W-:Y:S01]  /*21f0*/  UISETP.GT.U32.AND UP0, UPT, UR39, 0x9, UPT ;  /* 0x000000092700788c */ /* 0x000fe2000bf04070 */
[----:B------:R-:W-:Y:S01]  /*2200*/  LOP3.LUT R4, R18, 0x3, RZ, 0xc0, !PT ;  /* 0x0000000312047812 */ /* 0x000fe200078ec0ff */
[----:B------:R-:W-:Y:S01]  /*2210*/  ULDC UR7, c[0x0][0x284] ;  /* 0x0000a10000077ab9 */ /* 0x000fe20000000800 */
[--C-:B------:R-:W-:Y:S01]  /*2220*/  IADD3 R5, RZ, -R8, -R3.reuse ;  /* 0x80000008ff057210 */ /* 0x100fe20007ffe803 */
[----:B------:R-:W-:Y:S01]  /*2230*/  UISETP.LT.U32.AND UP0, UPT, UR40, 0xa, UP0 ;  /* 0x0000000a2800788c */ /* 0x000fe20008701070 */
[----:B------:R-:W-:Y:S01]  /*2240*/  LOP3.LUT R3, R10, 0x40, R3, 0xe2, !PT ;  /* 0x000000400a037812 */ /* 0x000fe200078ee203 */
[----:B------:R-:W-:Y:S01]  /*2250*/  IMAD.SHL.U32 R10, R18, 0x2, RZ ;  /* 0x00000002120a7824 */ /* 0x000fe200078e00ff */
[----:B------:R-:W-:Y:S01]  /*2260*/  UISETP.GE.U32.AND UP1, UPT, UR40, 0xa, UPT ;  /* 0x0000000a2800788c */ /* 0x000fe2000bf26070 */
[----:B------:R-:W-:Y:S01]  /*2270*/  SHF.R.S32.HI R15, RZ, 0x1f, R49 ;  /* 0x0000001fff0f7819 */ /* 0x000fe20000011431 */
[----:B------:R-:W-:Y:S01]  /*2280*/  ULDC.64 UR8, c[0x0][0x5d0] ;  /* 0x0001740000087ab9 */ /* 0x000fe20000000a00 */
[----:B------:R-:W-:Y:S01]  /*2290*/  UIMAD.WIDE.U32 UR4, UR39, -0x33333333, URZ ;  /* 0xcccccccd270478a5 */ /* 0x000fe2000f8e003f */
[C---:B------:R-:W-:Y:S01]  /*22a0*/  LOP3.LUT R10, R51.reuse, 0x6, R10, 0xf8, !PT ;  /* 0x00000006330a7812 */ /* 0x040fe200078ef80a */
[----:B------:R-:W-:Y:S01]  /*22b0*/  USEL UR6, URZ, 0x1, !UP0 ;  /* 0x000000013f067887 */ /* 0x000fe2000c000000 */
[----:B------:R-:W-:Y:S01]  /*22c0*/  IMAD R0, R0, -0x40, R5 ;  /* 0xffffffc000007824 */ /* 0x000fe200078e0205 */
[----:B--2---:R-:W-:Y:S01]  /*22d0*/  ISETP.GE.AND P0, PT, R51, R6, PT ;  /* 0x000000063300720c */ /* 0x004fe20003f06270 */
[----:B------:R-:W-:Y:S01]  /*22e0*/  IMAD R12, R4, -0x2, R6 ;  /* 0xfffffffe040c7824 */ /* 0x000fe200078e0206 */
[----:B------:R-:W-:Y:S01]  /*22f0*/  SHF.R.S32.HI R11, RZ, 0x1f, R10 ;  /* 0x0000001fff0b7819 */ /* 0x000fe2000001140a */
[----:B------:R-:W-:Y:S01]  /*2300*/  IMAD R4, R15, UR8, RZ ;  /* 0x000000080f047c24 */ /* 0x000fe2000f8e02ff */
[----:B------:R-:W-:Y:S01]  /*2310*/  ISETP.GE.OR P0, PT, R9, UR7, P0 ;  /* 0x0000000709007c0c */ /* 0x000fe20008706670 */
[----:B------:R-:W-:Y:S01]  /*2320*/  IMAD.WIDE R6, R50, 0x80, RZ ;  /* 0x0000008032067825 */ /* 0x000fe200078e02ff */
[----:B------:R-:W-:-:S02]  /*2330*/  USHF.R.U32.HI UR4, URZ, 0x3, UR5 ;  /* 0x000000033f047899 */ /* 0x000fc40008011605 */
[----:B------:R-:W-:Y:S01]  /*2340*/  ULOP3.LUT UR38, UR38, UR6, URZ, 0x3c, !UPT ;  /* 0x0000000626267292 */ /* 0x000fe2000f8e3c3f */
[C---:B------:R-:W-:Y:S01]  /*2350*/  IMAD R13, R49.reuse, UR9, R4 ;  /* 0x00000009310d7c24 */ /* 0x040fe2000f8e0204 */
[----:B------:R-:W-:Y:S01]  /*2360*/  LOP3.LUT R65, R6, R3, R8, 0xfe, !PT ;  /* 0x0000000306417212 */ /* 0x000fe200078efe08 */
[----:B------:R-:W-:Y:S01]  /*2370*/  IMAD.WIDE.U32 R4, R49, UR8, R10 ;  /* 0x0000000831047c25 */ /* 0x000fe2000f8e000a */
[----:B------:R-:W-:Y:S01]  /*2380*/  UIMAD UR39, UR4, -0xa, UR39 ;  /* 0xfffffff6042778a4 */ /* 0x000fe2000f8e0227 */
[----:B------:R-:W-:Y:S01]  /*2390*/  IADD3 R3, -R9, UR7, R0 ;  /* 0x0000000709037c10 */ /* 0x000fe2000fffe100 */
[----:B------:R-:W-:Y:S01]  /*23a0*/  @UP1 ULOP3.LUT UR38, UR38, 0x1, UR4, 0x78, !UPT ;  /* 0x0000000126261892 */ /* 0x000fe2000f8e7804 */
[----:B------:R-:W-:Y:S02]  /*23b0*/  IMAD.IADD R5, R5, 0x1, R13 ;  /* 0x0000000105057824 */ /* 0x000fe400078e020d */
[----:B------:R-:W-:Y:S02]  /*23c0*/  IMAD.IADD R8, R12, 0x1, -R51 ;  /* 0x000000010c087824 */ /* 0x000fe400078e0a33 */
[----:B------:R-:W-:Y:S01]  /*23d0*/  IMAD.MOV.U32 R0, RZ, RZ, -0x1 ;  /* 0xffffffffff007424 */ /* 0x000fe200078e00ff */
[----:B------:R-:W-:Y:S06]  /*23e0*/  @P0 BRA `(.L_x_29) ;  /* 0x0000001800800947 */ /* 0x000fec0003800000 */
[----:B------:R-:W0:Y:S01]  /*23f0*/  LDC.64 R58, c[0x0][0x5c8] ;  /* 0x00017200ff3a7b82 */ /* 0x000e220000000a00 */
[----:B-----5:R-:W-:Y:S01]  /*2400*/  FSETP.NEU.AND P0, PT, R48, RZ, PT ;  /* 0x000000ff3000720b */ /* 0x020fe20003f0d000 */
[----:B------:R-:W-:Y:S01]  /*2410*/  BSSY B0, `(.L_x_29) ;  /* 0x000019d000007945 */ /* 0x000fe20003800000 */
[----:B------:R-:W-:-:S04]  /*2420*/  ISETP.GT.AND P1, PT, R8, RZ, PT ;  /* 0x000000ff0800720c */ /* 0x000fc80003f24270 */
[----:B------:R-:W-:Y:S01]  /*2430*/  ISETP.GT.AND P2, PT, R3, RZ, P1 ;  /* 0x000000ff0300720c */ /* 0x000fe20000f44270 */
[-C--:B0-----:R-:W-:Y:S02]  /*2440*/  IMAD R12, R7, R58.reuse, RZ ;  /* 0x0000003a070c7224 */ /* 0x081fe400078e02ff */
[----:B------:R-:W-:-:S04]  /*2450*/  IMAD.WIDE.U32 R50, R65, R58, R4 ;  /* 0x0000003a41327225 */ /* 0x000fc800078e0004 */
[----:B------:R-:W-:-:S04]  /*2460*/  IMAD R5, R65, R59, R12 ;  /* 0x0000003b41057224 */ /* 0x000fc800078e020c */
[----:B------:R-:W-:Y:S01]  /*2470*/  IMAD.IADD R67, R51, 0x1, R5 ;  /* 0x0000000133437824 */ /* 0x000fe200078e0205 */
[----:B------:R-:W-:Y:S06]  /*2480*/  @!P0 BRA `(.L_x_30) ;  /* 0x00000010008c8947 */ /* 0x000fec0003800000 */
[----:B------:R-:W0:Y:S01]  /*2490*/  LDC.64 R56, c[0x0][0x5b8] ;  /* 0x00016e00ff387b82 */ /* 0x000e220000000a00 */
[----:B------:R-:W-:-:S07]  /*24a0*/  ULDC.64 UR4, c[0x0][0x5c0] ;  /* 0x0001700000047ab9 */ /* 0x000fce0000000a00 */
[----:B------:R-:W1:Y:S08]  /*24b0*/  LDC.64 R60, c[0x0][0x5b0] ;  /* 0x00016c00ff3c7b82 */ /* 0x000e700000000a00 */
[----:B------:R-:W2:Y:S01]  /*24c0*/  LDC.64 R62, c[0x0][0x5a8] ;  /* 0x00016a00ff3e7b82 */ /* 0x000ea20000000a00 */
[-C--:B0-----:R-:W-:Y:S02]  /*24d0*/  IMAD R4, R15, R56.reuse, RZ ;  /* 0x000000380f047224 */ /* 0x081fe400078e02ff */
[----:B------:R-:W-:-:S04]  /*24e0*/  IMAD.WIDE.U32 R52, R49, R56, R10 ;  /* 0x0000003831347225 */ /* 0x000fc800078e000a */
[----:B------:R-:W-:Y:S02]  /*24f0*/  IMAD R55, R49, R57, R4 ;  /* 0x0000003931377224 */ /* 0x000fe400078e0204 */
[-C--:B-1----:R-:W-:Y:S02]  /*2500*/  IMAD R6, R7, R60.reuse, RZ ;  /* 0x0000003c07067224 */ /* 0x082fe400078e02ff */
[----:B------:R-:W-:Y:S02]  /*2510*/  IMAD.IADD R13, R53, 0x1, R55 ;  /* 0x00000001350d7824 */ /* 0x000fe400078e0237 */
[----:B------:R-:W-:Y:S02]  /*2520*/  IMAD.MOV.U32 R12, RZ, RZ, R52 ;  /* 0x000000ffff0c7224 */ /* 0x000fe400078e0034 */
[C---:B------:R-:W-:Y:S02]  /*2530*/  IMAD R57, R65.reuse, R61, R6 ;  /* 0x0000003d41397224 */ /* 0x040fe400078e0206 */
[----:B------:R-:W-:-:S04]  /*2540*/  IMAD.WIDE.U32 R4, R65, R60, R12 ;  /* 0x0000003c41047225 */ /* 0x000fc800078e000c */
[----:B------:R-:W-:Y:S01]  /*2550*/  IMAD.IADD R5, R5, 0x1, R57 ;  /* 0x0000000105057824 */ /* 0x000fe200078e0239 */
[----:B--2---:R-:W-:-:S04]  /*2560*/  LEA R14, P0, R4, R62, 0x1 ;  /* 0x0000003e040e7211 */ /* 0x004fc800078008ff */
[----:B------:R-:W-:-:S05]  /*2570*/  LEA.HI.X R15, R4, R63, R5, 0x1, P0 ;  /* 0x0000003f040f7211 */ /* 0x000fca00000f0c05 */
[----:B------:R0:W2:Y:S01]  /*2580*/  @P2 LDG.E.LTC128B.U16 R9, desc[UR36][R14.64] ;  /* 0x000000240e092981 */ /* 0x0000a2000c1e1520 */
[----:B------:R-:W-:Y:S01]  /*2590*/  LEA R6, P0, R50, UR4, 0x1 ;  /* 0x0000000432067c11 */ /* 0x000fe2000f8008ff */
[----:B------:R-:W-:Y:S01]  /*25a0*/  IMAD.WIDE.U32 R4, R65, R60, R10 ;  /* 0x0000003c41047225 */ /* 0x000fe200078e000a */
[----:B------:R-:W-:Y:S03]  /*25b0*/  BSSY B1, `(.L_x_31) ;  /* 0x0000012000017945 */ /* 0x000fe60003800000 */
[----:B------:R-:W-:Y:S02]  /*25c0*/  IMAD.IADD R5, R57, 0x1, R5 ;  /* 0x0000000139057824 */ /* 0x000fe400078e0205 */
[----:B------:R-:W-:Y:S01]  /*25d0*/  IMAD.WIDE.U32 R20, R49, R56, R4 ;  /* 0x0000003831147225 */ /* 0x000fe200078e0004 */
[----:B0-----:R-:W-:-:S03]  /*25e0*/  SHF.L.U64.HI R15, R60, 0x3, R61 ;  /* 0x000000033c0f7819 */ /* 0x001fc6000001023d */
[----:B------:R-:W-:Y:S01]  /*25f0*/  IMAD.IADD R5, R55, 0x1, R21 ;  /* 0x0000000137057824 */ /* 0x000fe200078e0215 */
[----:B------:R-:W-:Y:S01]  /*2600*/  LEA R4, P4, R20, R62, 0x1 ;  /* 0x0000003e14047211 */ /* 0x000fe200078808ff */
[----:B------:R-:W-:-:S03]  /*2610*/  IMAD.SHL.U32 R14, R60, 0x8, RZ ;  /* 0x000000083c0e7824 */ /* 0x000fc600078e00ff */
[----:B------:R-:W-:Y:S01]  /*2620*/  LEA.HI.X R5, R20, R63, R5, 0x1, P4 ;  /* 0x0000003f14057211 */ /* 0x000fe200020f0c05 */
[----:B--2---:R-:W-:-:S05]  /*2630*/  HADD2.F32 R7, -RZ, R9.H0_H0 ;  /* 0x20000009ff077230 */ /* 0x004fca0000004100 */
[----:B------:R-:W-:-:S04]  /*2640*/  FMUL R7, R7, R48 ;  /* 0x0000003007077220 */ /* 0x000fc80000400000 */
[----:B------:R-:W-:Y:S01]  /*2650*/  FFMA R40, R40, R23, R7 ;  /* 0x0000001728287223 */ /* 0x000fe20000000007 */
[----:B------:R-:W-:Y:S02]  /*2660*/  LEA.HI.X R7, R50, UR5, R67, 0x1, P0 ;  /* 0x0000000532077c11 */ /* 0x000fe400080f0c43 */
[----:B------:R-:W-:Y:S02]  /*2670*/  ISETP.GT.AND P0, PT, R8, 0x1, PT ;  /* 0x000000010800780c */ /* 0x000fe40003f04270 */
[----:B------:R-:W-:Y:S02]  /*2680*/  F2FP.F16.F32.PACK_AB R40, RZ, R40 ;  /* 0x00000028ff28723e */ /* 0x000fe400000000ff */
[----:B------:R-:W-:-:S03]  /*2690*/  ISETP.GT.AND P3, PT, R3, RZ, P0 ;  /* 0x000000ff0300720c */ /* 0x000fc60000764270 */
[----:B------:R0:W-:Y:S10]  /*26a0*/  @P2 STG.E.U16 desc[UR36][R6.64], R40 ;  /* 0x0000002806002986 */ /* 0x0001f4000c101524 */
[----:B------:R-:W-:Y:S05]  /*26b0*/  @!P3 BRA `(.L_x_32) ;  /* 0x000000000004b947 */ /* 0x000fea0003800000 */
[----:B------:R1:W5:Y:S02]  /*26c0*/  LDG.E.LTC128B.U16 R9, desc[UR36][R4.64+0x2] ;  /* 0x0000022404097981 */ /* 0x000364000c1e1520 */
.L_x_32:
[----:B------:R-:W-:Y:S05]  /*26d0*/  BSYNC B1 ;  /* 0x0000000000017941 */ /* 0x000fea0003800000 */
.L_x_31:
[----:B-----5:R-:W-:Y:S01]  /*26e0*/  HADD2.F32 R51, -RZ, R9.H0_H0 ;  /* 0x20000009ff337230 */ /* 0x020fe20000004100 */
[----:B------:R-:W-:Y:S01]  /*26f0*/  ISETP.GT.AND P1, PT, R3, 0x8, P1 ;  /* 0x000000080300780c */ /* 0x000fe20000f24270 */
[----:B------:R-:W-:Y:S01]  /*2700*/  IMAD.WIDE.U32 R20, R65, R60, R14 ;  /* 0x0000003c41147225 */ /* 0x000fe200078e000e */
[----:B0-----:R-:W-:-:S03]  /*2710*/  PRMT R40, R9, 0x7610, R40 ;  /* 0x0000761009287816 */ /* 0x001fc60000000028 */
[----:B------:R-:W-:Y:S01]  /*2720*/  FMUL R12, R51, R48 ;  /* 0x00000030330c7220 */ /* 0x000fe20000400000 */
[----:B------:R-:W-:Y:S01]  /*2730*/  IMAD.IADD R57, R57, 0x1, R21 ;  /* 0x0000000139397824 */ /* 0x000fe200078e0215 */
[----:B------:R-:W-:Y:S02]  /*2740*/  IADD3 R52, P2, R52, R20, RZ ;  /* 0x0000001434347210 */ /* 0x000fe40007f5e0ff */
[----:B------:R-:W-:-:S03]  /*2750*/  FFMA R12, R41, R23, R12 ;  /* 0x00000017290c7223 */ /* 0x000fc6000000000c */
[----:B------:R-:W-:Y:S01]  /*2760*/  IMAD.X R13, R57, 0x1, R13, P2 ;  /* 0x00000001390d7824 */ /* 0x000fe200010e060d */
[C---:B------:R-:W-:Y:S02]  /*2770*/  LEA R14, P2, R52.reuse, R62, 0x1 ;  /* 0x0000003e340e7211 */ /* 0x040fe400078408ff */
[----:B------:R-:W-:Y:S02]  /*2780*/  F2FP.F16.F32.PACK_AB R12, RZ, R12 ;  /* 0x0000000cff0c723e */ /* 0x000fe400000000ff */
[----:B------:R-:W-:Y:S02]  /*2790*/  LEA.HI.X R15, R52, R63, R13, 0x1, P2 ;  /* 0x0000003f340f7211 */ /* 0x000fe400010f0c0d */
[----:B------:R-:W-:-:S05]  /*27a0*/  PRMT R21, R12, 0x7610, R21 ;  /* 0x000076100c157816 */ /* 0x000fca0000000015 */
[----:B------:R0:W-:Y:S04]  /*27b0*/  @P3 STG.E.U16 desc[UR36][R6.64+0x2], R21 ;  /* 0x0000021506003986 */ /* 0x0001e8000c101524 */
[----:B------:R-:W2:Y:S01]  /*27c0*/  @P1 LDG.E.LTC128B.U16 R40, desc[UR36][R14.64] ;  /* 0x000000240e281981 */ /* 0x000ea2000c1e1520 */
[----:B------:R-:W-:Y:S01]  /*27d0*/  IADD3 R20, P2, R10, R20, RZ ;  /* 0x000000140a147210 */ /* 0x000fe20007f5e0ff */
[----:B------:R-:W-:Y:S01]  /*27e0*/  BSSY B1, `(.L_x_33) ;  /* 0x0000011000017945 */ /* 0x000fe20003800000 */
[C---:B------:R-:W-:Y:S02]  /*27f0*/  SHF.L.U64.HI R13, R58.reuse, 0x4, R59 ;  /* 0x000000043a0d7819 */ /* 0x040fe4000001023b */
[----:B------:R-:W-:Y:S01]  /*2800*/  ISETP.GT.AND P0, PT, R3, 0x8, P0 ;  /* 0x000000080300780c */ /* 0x000fe20000704270 */
[----:B0-----:R-:W-:Y:S01]  /*2810*/  IMAD.X R21, R11, 0x1, R57, P2 ;  /* 0x000000010b157824 */ /* 0x001fe200010e0639 */
[----:B------:R-:W-:Y:S01]  /*2820*/  LEA R12, P2, R58, R6, 0x4 ;  /* 0x000000063a0c7211 */ /* 0x000fe200078420ff */
[----:B------:R-:W-:-:S04]  /*2830*/  IMAD.WIDE.U32 R20, R49, R56, R20 ;  /* 0x0000003831147225 */ /* 0x000fc800078e0014 */
[----:B------:R-:W-:Y:S01]  /*2840*/  IMAD.X R13, R13, 0x1, R7, P2 ;  /* 0x000000010d0d7824 */ /* 0x000fe200010e0607 */
[----:B------:R-:W-:Y:S01]  /*2850*/  LEA R10, P3, R20, R62, 0x1 ;  /* 0x0000003e140a7211 */ /* 0x000fe200078608ff */
[----:B------:R-:W-:-:S05]  /*2860*/  IMAD.IADD R11, R55, 0x1, R21 ;  /* 0x00000001370b7824 */ /* 0x000fca00078e0215 */
[----:B------:R-:W-:Y:S01]  /*2870*/  LEA.HI.X R11, R20, R63, R11, 0x1, P3 ;  /* 0x0000003f140b7211 */ /* 0x000fe200018f0c0b */
[----:B--2---:R-:W-:-:S05]  /*2880*/  HADD2.F32 R9, -RZ, R40.H0_H0 ;  /* 0x20000028ff097230 */ /* 0x004fca0000004100 */
[----:B------:R-:W-:-:S04]  /*2890*/  FMUL R9, R9, R48 ;  /* 0x0000003009097220 */ /* 0x000fc80000400000 */
[----:B------:R-:W-:-:S05]  /*28a0*/  FFMA R9, R42, R23, R9 ;  /* 0x000000172a097223 */ /* 0x000fca0000000009 */
[----:B------:R-:W-:-:S05]  /*28b0*/  F2FP.F16.F32.PACK_AB R9, RZ, R9 ;  /* 0x00000009ff09723e */ /* 0x000fca00000000ff */
[----:B------:R0:W-:Y:S01]  /*28c0*/  @P1 STG.E.U16 desc[UR36][R12.64], R9 ;  /* 0x000000090c001986 */ /* 0x0001e2000c101524 */
[----:B------:R-:W-:Y:S05]  /*28d0*/  @!P0 BRA `(.L_x_34) ;  /* 0x0000000000048947 */ /* 0x000fea0003800000 */
[----:B------:R2:W5:Y:S02]  /*28e0*/  LDG.E.LTC128B.U16 R40, desc[UR36][R10.64+0x2] ;  /* 0x000002240a287981 */ /* 0x000564000c1e1520 */
.L_x_34:
[----:B------:R-:W-:Y:S05]  /*28f0*/  BSYNC B1 ;  /* 0x0000000000017941 */ /* 0x000fea0003800000 */
.L_x_33:
[----:B0----5:R-:W-:Y:S01]  /*2900*/  HADD2.F32 R9, -RZ, R40.H0_H0 ;  /* 0x20000028ff097230 */ /* 0x021fe20000004100 */
[----:B------:R-:W-:Y:S01]  /*2910*/  ISETP.GT.AND P1, PT, R8, 0x8, PT ;  /* 0x000000080800780c */ /* 0x000fe20003f24270 */
[----:B------:R-:W-:Y:S03]  /*2920*/  BSSY B1, `(.L_x_35) ;  /* 0x0000008000017945 */ /* 0x000fe60003800000 */
[----:B------:R-:W-:Y:S01]  /*2930*/  FMUL R14, R9, R48 ;  /* 0x00000030090e7220 */ /* 0x000fe20000400000 */
[----:B------:R-:W-:-:S03]  /*2940*/  ISETP.GT.AND P2, PT, R3, RZ, P1 ;  /* 0x000000ff0300720c */ /* 0x000fc60000f44270 */
[----:B------:R-:W-:-:S05]  /*2950*/  FFMA R14, R43, R23, R14 ;  /* 0x000000172b0e7223 */ /* 0x000fca000000000e */
[----:B------:R-:W-:-:S05]  /*2960*/  F2FP.F16.F32.PACK_AB R14, RZ, R14 ;  /* 0x0000000eff0e723e */ /* 0x000fca00000000ff */
[----:B------:R0:W-:Y:S01]  /*2970*/  @P0 STG.E.U16 desc[UR36][R12.64+0x2], R14 ;  /* 0x0000020e0c000986 */ /* 0x0001e2000c101524 */
[----:B------:R-:W-:Y:S05]  /*2980*/  @!P2 BRA `(.L_x_36) ;  /* 0x000000000004a947 */ /* 0x000fea0003800000 */
[----:B------:R3:W5:Y:S02]  /*2990*/  LDG.E.LTC128B.U16 R40, desc[UR36][R4.64+0x10] ;  /* 0x0000102404287981 */ /* 0x000764000c1e1520 */
.L_x_36:
[----:B------:R-:W-:Y:S05]  /*29a0*/  BSYNC B1 ;  /* 0x0000000000017941 */ /* 0x000fea0003800000 */
.L_x_35:
[----:B-----5:R-:W-:Y:S01]  /*29b0*/  HADD2.F32 R9, -RZ, R40.H0_H0 ;  /* 0x20000028ff097230 */ /* 0x020fe20000004100 */
        /* <DEDUP_REMOVED lines=9> */
.L_x_38:
[----:B------:R-:W-:Y:S05]  /*2a50*/  BSYNC B1 ;  /* 0x0000000000017941 */ /* 0x000fea0003800000 */
.L_x_37:
[----:B----45:R-:W-:Y:S01]  /*2a60*/  HADD2.F32 R9, -RZ, R40.H0_H0 ;  /* 0x20000028ff097230 */ /* 0x030fe20000004100 */
[----:B------:R-:W-:Y:S01]  /*2a70*/  ISETP.GT.AND P1, PT, R3, 0x8, P1 ;  /* 0x000000080300780c */ /* 0x000fe20000f24270 */
[----:B------:R-:W-:Y:S03]  /*2a80*/  BSSY B1, `(.L_x_39) ;  /* 0x0000007000017945 */ /* 0x000fe60003800000 */
[----:B0-----:R-:W-:-:S04]  /*2a90*/  FMUL R14, R9, R48 ;  /* 0x00000030090e7220 */ /* 0x001fc80000400000 */
[----:B------:R-:W-:-:S05]  /*2aa0*/  FFMA R14, R45, R23, R14 ;  /* 0x000000172d0e7223 */ /* 0x000fca000000000e */
[----:B------:R-:W-:-:S05]  /*2ab0*/  F2FP.F16.F32.PACK_AB R14, RZ, R14 ;  /* 0x0000000eff0e723e */ /* 0x000fca00000000ff */
[----:B------:R0:W-:Y:S01]  /*2ac0*/  @P3 STG.E.U16 desc[UR36][R6.64+0x12], R14 ;  /* 0x0000120e06003986 */ /* 0x0001e2000c101524 */
[----:B------:R-:W-:Y:S05]  /*2ad0*/  @!P1 BRA `(.L_x_40) ;  /* 0x0000000000049947 */ /* 0x000fea0003800000 */
[----:B------:R4:W5:Y:S02]  /*2ae0*/  LDG.E.LTC128B.U16 R40, desc[UR36][R10.64+0x10] ;  /* 0x000010240a287981 */ /* 0x000964000c1e1520 */
.L_x_40:
[----:B------:R-:W-:Y:S05]  /*2af0*/  BSYNC B1 ;  /* 0x0000000000017941 */ /* 0x000fea0003800000 */
.L_x_39:
[----:B-----5:R-:W-:Y:S01]  /*2b00*/  HADD2.F32 R9, -RZ, R40.H0_H0 ;  /* 0x20000028ff097230 */ /* 0x020fe20000004100 */
[----:B------:R-:W-:Y:S01]  /*2b10*/  ISETP.GT.AND P0, PT, R3, 0x8, P0 ;  /* 0x000000080300780c */ /* 0x000fe20000704270 */
[----:B------:R-:W-:Y:S03]  /*2b20*/  BSSY B1, `(.L_x_41) ;  /* 0x0000007000017945 */ /* 0x000fe60003800000 */
[----:B------:R-:W-:-:S04]  /*2b30*/  FMUL R9, R9, R48 ;  /* 0x0000003009097220 */ /* 0x000fc80000400000 */
[----:B------:R-:W-:-:S05]  /*2b40*/  FFMA R9, R46, R23, R9 ;  /* 0x000000172e097223 */ /* 0x000fca0000000009 */
[----:B------:R-:W-:-:S05]  /*2b50*/  F2FP.F16.F32.PACK_AB R9, RZ, R9 ;  /* 0x00000009ff09723e */ /* 0x000fca00000000ff */
[----:B------:R0:W-:Y:S01]  /*2b60*/  @P1 STG.E.U16 desc[UR36][R12.64+0x10], R9 ;  /* 0x000010090c001986 */ /* 0x0001e2000c101524 */
[----:B------:R-:W-:Y:S05]  /*2b70*/  @!P0 BRA `(.L_x_42) ;  /* 0x0000000000048947 */ /* 0x000fea0003800000 */
[----:B------:R0:W5:Y:S02]  /*2b80*/  LDG.E.LTC128B.U16 R40, desc[UR36][R10.64+0x12] ;  /* 0x000012240a287981 */ /* 0x000164000c1e1520 */
.L_x_42:
[----:B------:R-:W-:Y:S05]  /*2b90*/  BSYNC B1 ;  /* 0x0000000000017941 */ /* 0x000fea0003800000 */
.L_x_41:
        /* <DEDUP_REMOVED lines=10> */
.L_x_44:
[----:B------:R-:W-:Y:S05]  /*2c40*/  BSYNC B1 ;  /* 0x0000000000017941 */ /* 0x000fea0003800000 */
.L_x_43:
        /* <DEDUP_REMOVED lines=10> */
.L_x_46:
[----:B------:R-:W-:Y:S05]  /*2cf0*/  BSYNC B1 ;  /* 0x0000000000017941 */ /* 0x000fea0003800000 */
.L_x_45:
[----:B0----5:R-:W-:Y:S01]  /*2d00*/  HADD2.F32 R9, -RZ, R40.H0_H0 ;  /* 0x20000028ff097230 */ /* 0x021fe20000004100 */
        /* <DEDUP_REMOVED lines=8> */
.L_x_48:
[----:B------:R-:W-:Y:S05]  /*2d90*/  BSYNC B1 ;  /* 0x0000000000017941 */ /* 0x000fea0003800000 */
.L_x_47:
        /* <DEDUP_REMOVED lines=9> */
.L_x_50:
[----:B------:R-:W-:Y:S05]  /*2e30*/  BSYNC B1 ;  /* 0x0000000000017941 */ /* 0x000fea0003800000 */
.L_x_49:
        /* <DEDUP_REMOVED lines=10> */
.L_x_52:
[----:B------:R-:W-:Y:S05]  /*2ee0*/  BSYNC B1 ;  /* 0x0000000000017941 */ /* 0x000fea0003800000 */
.L_x_51:
        /* <DEDUP_REMOVED lines=10> */
.L_x_54:
[----:B------:R-:W-:Y:S05]  /*2f90*/  BSYNC B1 ;  /* 0x0000000000017941 */ /* 0x000fea0003800000 */
.L_x_53:
        /* <DEDUP_REMOVED lines=9> */
.L_x_56:
[----:B------:R-:W-:Y:S05]  /*3030*/  BSYNC B1 ;  /* 0x0000000000017941 */ /* 0x000fea0003800000 */
.L_x_55:
        /* <DEDUP_REMOVED lines=9> */
.L_x_58:
[----:B------:R-:W-:Y:S05]  /*30d0*/  BSYNC B1 ;  /* 0x0000000000017941 */ /* 0x000fea0003800000 */
.L_x_57:
        /* <DEDUP_REMOVED lines=10> */
.L_x_60:
[----:B------:R-:W-:Y:S05]  /*3180*/  BSYNC B1 ;  /* 0x0000000000017941 */ /* 0x000fea0003800000 */
.L_x_59:
        /* <DEDUP_REMOVED lines=10> */
.L_x_62:
[----:B------:R-:W-:Y:S05]  /*3230*/  BSYNC B1 ;  /* 0x0000000000017941 */ /* 0x000fea0003800000 */
.L_x_61:
        /* <DEDUP_REMOVED lines=9> */
.L_x_64:
[----:B------:R-:W-:Y:S05]  /*32d0*/  BSYNC B1 ;  /* 0x0000000000017941 */ /* 0x000fea0003800000 */
.L_x_63:
        /* <DEDUP_REMOVED lines=9> */
.L_x_66:
[----:B------:R-:W-:Y:S05]  /*3370*/  BSYNC B1 ;  /* 0x0000000000017941 */ /* 0x000fea0003800000 */
.L_x_65:
        /* <DEDUP_REMOVED lines=10> */
.L_x_68:
[----:B------:R-:W-:Y:S05]  /*3420*/  BSYNC B1 ;  /* 0x0000000000017941 */ /* 0x000fea0003800000 */
.L_x_67:
        /* <DEDUP_REMOVED lines=10> */
.L_x_70:
[----:B------:R-:W-:Y:S05]  /*34d0*/  BSYNC B1 ;  /* 0x0000000000017941 */ /* 0x000fea0003800000 */
.L_x_69:
[----:B01-3-5:R-:W-:Y:S01]  /*34e0*/  HADD2.F32 R5, -RZ, R40.H0_H0 ;  /* 0x20000028ff057230 */ /* 0x02bfe20000004100 */
        /* <DEDUP_REMOVED lines=8> */
.L_x_72:
[----:B------:R-:W-:Y:S05]  /*3570*/  BSYNC B1 ;  /* 0x0000000000017941 */ /* 0x000fea0003800000 */
.L_x_71:
[----:B-----5:R-:W-:Y:S01]  /*3580*/  HADD2.F32 R5, -RZ, R40.H0_H0 ;  /* 0x20000028ff057230 */ /* 0x020fe20000004100 */
[----:B------:R-:W-:Y:S01]  /*3590*/  ISETP.GT.AND P0, PT, R3, 0x8, P0 ;  /* 0x000000080300780c */ /* 0x000fe20000704270 */
[----:B0-----:R-:W-:Y:S01]  /*35a0*/  @P1 IMAD.MOV.U32 R4, RZ, RZ, R12 ;  /* 0x000000ffff041224 */ /* 0x001fe200078e000c */
[----:B------:R-:W-:Y:S02]  /*35b0*/  BSSY B1, `(.L_x_73) ;  /* 0x0000009000017945 */ /* 0x000fe40003800000 */
[----:B------:R-:W-:-:S04]  /*35c0*/  FMUL R5, R5, R48 ;  /* 0x0000003005057220 */ /* 0x000fc80000400000 */
[----:B------:R-:W-:-:S05]  /*35d0*/  FFMA R5, R30, R23, R5 ;  /* 0x000000171e057223 */ /* 0x000fca0000000005 */
[----:B------:R-:W-:-:S04]  /*35e0*/  F2FP.F16.F32.PACK_AB R5, RZ, R5 ;  /* 0x00000005ff05723e */ /* 0x000fc800000000ff */
[----:B------:R-:W-:Y:S01]  /*35f0*/  PRMT R6, R5, 0x7610, R6 ;  /* 0x0000761005067816 */ /* 0x000fe20000000006 */
[----:B------:R-:W-:-:S05]  /*3600*/  @P1 IMAD.MOV.U32 R5, RZ, RZ, R13 ;  /* 0x000000ffff051224 */ /* 0x000fca00078e000d */
[----:B------:R0:W-:Y:S01]  /*3610*/  @P1 STG.E.U16 desc[UR36][R4.64+0x50], R6 ;  /* 0x0000500604001986 */ /* 0x0001e2000c101524 */
[----:B------:R-:W-:Y:S05]  /*3620*/  @!P0 BRA `(.L_x_74) ;  /* 0x0000000000048947 */ /* 0x000fea0003800000 */
[----:B------:R3:W5:Y:S02]  /*3630*/  LDG.E.LTC128B.U16 R40, desc[UR36][R10.64+0x52] ;  /* 0x000052240a287981 */ /* 0x000764000c1e1520 */
.L_x_74:
[----:B------:R-:W-:Y:S05]  /*3640*/  BSYNC B1 ;  /* 0x0000000000017941 */ /* 0x000fea0003800000 */
.L_x_73:
[----:B------:R-:W-:Y:S05]  /*3650*/  @!P0 BRA `(.L_x_75) ;  /* 0x0000000400e08947 */ /* 0x000fea0003800000 */
[----:B-----5:R-:W-:-:S05]  /*3660*/  HADD2.F32 R3, -RZ, R40.H0_H0 ;  /* 0x20000028ff037230 */ /* 0x020fca0000004100 */
[----:B0-----:R-:W-:-:S04]  /*3670*/  FMUL R4, R3, R48 ;  /* 0x0000003003047220 */ /* 0x001fc80000400000 */
[----:B------:R-:W-:-:S05]  /*3680*/  FFMA R4, R31, R23, R4 ;  /* 0x000000171f047223 */ /* 0x000fca0000000004 */
[----:B------:R-:W-:-:S05]  /*3690*/  F2FP.F16.F32.PACK_AB R4, RZ, R4 ;  /* 0x00000004ff04723e */ /* 0x000fca00000000ff */
[----:B------:R0:W-:Y:S01]  /*36a0*/  STG.E.U16 desc[UR36][R12.64+0x52], R4 ;  /* 0x000052040c007986 */ /* 0x0001e2000c101524 */
[----:B------:R-:W-:Y:S05]  /*36b0*/  BRA `(.L_x_75) ;  /* 0x0000000400c87947 */ /* 0x000fea0003800000 */
.L_x_30:
[----:B------:R-:W-:Y:S01]  /*36c0*/  ULDC.64 UR4, c[0x0][0x5c0] ;  /* 0x0001700000047ab9 */ /* 0x000fe20000000a00 */
[----:B------:R-:W-:Y:S01]  /*36d0*/  ISETP.GT.AND P3, PT, R8, 0x1, PT ;  /* 0x000000010800780c */ /* 0x000fe20003f64270 */
[-C--:B------:R-:W-:Y:S01]  /*36e0*/  FMUL R40, R40, R23.reuse ;  /* 0x0000001728287220 */ /* 0x080fe20000400000 */
[----:B------:R-:W-:Y:S01]  /*36f0*/  LEA R4, P0, R50, UR4, 0x1 ;  /* 0x0000000432047c11 */ /* 0x000fe2000f8008ff */
[-C--:B------:R-:W-:Y:S01]  /*3700*/  FMUL R41, R41, R23.reuse ;  /* 0x0000001729297220 */ /* 0x080fe20000400000 */
[----:B------:R-:W-:Y:S01]  /*3710*/  ISETP.GT.AND P1, PT, R3, 0x8, P1 ;  /* 0x000000080300780c */ /* 0x000fe20000f24270 */
[-C--:B------:R-:W-:Y:S01]  /*3720*/  FMUL R42, R42, R23.reuse ;  /* 0x000000172a2a7220 */ /* 0x080fe20000400000 */
[----:B------:R-:W-:Y:S01]  /*3730*/  LEA.HI.X R5, R50, UR5, R67, 0x1, P0 ;  /* 0x0000000532057c11 */ /* 0x000fe200080f0c43 */
[-C--:B------:R-:W-:Y:S01]  /*3740*/  FMUL R43, R43, R23.reuse ;  /* 0x000000172b2b7220 */ /* 0x080fe20000400000 */
[----:B------:R-:W-:Y:S01]  /*3750*/  ISETP.GT.AND P0, PT, R3, RZ, P3 ;  /* 0x000000ff0300720c */ /* 0x000fe20001f04270 */
[-C--:B------:R-:W-:Y:S01]  /*3760*/  FMUL R44, R44, R23.reuse ;  /* 0x000000172c2c7220 */ /* 0x080fe20000400000 */
[----:B------:R-:W-:Y:S01]  /*3770*/  F2FP.F16.F32.PACK_AB R40, RZ, R40 ;  /* 0x00000028ff28723e */ /* 0x000fe200000000ff */
[----:B------:R-:W-:Y:S01]  /*3780*/  FMUL R45, R45, R23 ;  /* 0x000000172d2d7220 */ /* 0x000fe20000400000 */
[----:B------:R-:W-:Y:S01]  /*3790*/  F2FP.F16.F32.PACK_AB R41, RZ, R41 ;  /* 0x00000029ff29723e */ /* 0x000fe200000000ff */
[-C--:B------:R-:W-:Y:S01]  /*37a0*/  FMUL R46, R46, R23.reuse ;  /* 0x000000172e2e7220 */ /* 0x080fe20000400000 */
[----:B------:R-:W-:Y:S01]  /*37b0*/  ISETP.GT.AND P3, PT, R3, 0x8, P3 ;  /* 0x000000080300780c */ /* 0x000fe20001f64270 */
[----:B------:R-:W-:Y:S01]  /*37c0*/  @P2 STG.E.U16 desc[UR36][R4.64], R40 ;  /* 0x0000002804002986 */ /* 0x000fe2000c101524 */
[----:B------:R-:W-:Y:S01]  /*37d0*/  ISETP.GT.AND P2, PT, R8, 0x8, PT ;  /* 0x000000080800780c */ /* 0x000fe20003f44270 */
[-C--:B------:R-:W-:Y:S01]  /*37e0*/  FMUL R47, R47, R23.reuse ;  /* 0x000000172f2f7220 */ /* 0x080fe20000400000 */
[----:B------:R-:W-:Y:S01]  /*37f0*/  SHF.L.U64.HI R59, R58, 0x4, R59 ;  /* 0x000000043a3b7819 */ /* 0x000fe2000001023b */
[-C--:B------:R-:W-:Y:S01]  /*3800*/  FMUL R32, R32, R23.reuse ;  /* 0x0000001720207220 */ /* 0x080fe20000400000 */
[----:B------:R-:W-:Y:S01]  /*3810*/  LEA R6, P4, R58, R4, 0x4 ;  /* 0x000000043a067211 */ /* 0x000fe200078820ff */
[----:B------:R-:W-:Y:S01]  /*3820*/  @P0 STG.E.U16 desc[UR36][R4.64+0x2], R41 ;  /* 0x0000022904000986 */ /* 0x000fe2000c101524 */
[----:B------:R-:W-:Y:S01]  /*3830*/  ISETP.GT.AND P5, PT, R3, RZ, P2 ;  /* 0x000000ff0300720c */ /* 0x000fe200017a4270 */
[-C--:B------:R-:W-:Y:S01]  /*3840*/  FMUL R33, R33, R23.reuse ;  /* 0x0000001721217220 */ /* 0x080fe20000400000 */
[----:B------:R-:W-:Y:S01]  /*3850*/  ISETP.GT.AND P0, PT, R8, 0x9, PT ;  /* 0x000000090800780c */ /* 0x000fe20003f04270 */
[----:B------:R-:W-:Y:S01]  /*3860*/  IMAD.X R7, R59, 0x1, R5, P4 ;  /* 0x000000013b077824 */ /* 0x000fe200020e0605 */
[----:B------:R-:W-:Y:S01]  /*3870*/  F2FP.F16.F32.PACK_AB R42, RZ, R42 ;  /* 0x0000002aff2a723e */ /* 0x000fe200000000ff */
[----:B------:R-:W-:Y:S01]  /*3880*/  FMUL R34, R34, R23 ;  /* 0x0000001722227220 */ /* 0x000fe20000400000 */
[----:B------:R-:W-:Y:S01]  /*3890*/  F2FP.F16.F32.PACK_AB R43, RZ, R43 ;  /* 0x0000002bff2b723e */ /* 0x000fe200000000ff */
[-C--:B------:R-:W-:Y:S01]  /*38a0*/  FMUL R35, R35, R23.reuse ;  /* 0x0000001723237220 */ /* 0x080fe20000400000 */
[C---:B------:R-:W-:Y:S01]  /*38b0*/  ISETP.GT.AND P4, PT, R3.reuse, RZ, P0 ;  /* 0x000000ff0300720c */ /* 0x040fe20000784270 */
[----:B------:R-:W-:Y:S01]  /*38c0*/  @P1 STG.E.U16 desc[UR36][R6.64], R42 ;  /* 0x0000002a06001986 */ /* 0x000fe2000c101524 */
[----:B------:R-:W-:Y:S01]  /*38d0*/  F2FP.F16.F32.PACK_AB R44, RZ, R44 ;  /* 0x0000002cff2c723e */ /* 0x000fe200000000ff */
[-C--:B------:R-:W-:Y:S01]  /*38e0*/  FMUL R36, R36, R23.reuse ;  /* 0x0000001724247220 */ /* 0x080fe20000400000 */
[----:B------:R-:W-:Y:S01]  /*38f0*/  ISETP.GT.AND P2, PT, R3, 0x8, P2 ;  /* 0x000000080300780c */ /* 0x000fe20001744270 */
[----:B------:R-:W-:Y:S01]  /*3900*/  @P3 STG.E.U16 desc[UR36][R6.64+0x2], R43 ;  /* 0x0000022b06003986 */ /* 0x000fe2000c101524 */
[----:B------:R-:W-:Y:S01]  /*3910*/  ISETP.GT.AND P3, PT, R8, 0x10, PT ;  /* 0x000000100800780c */ /* 0x000fe20003f64270 */
[----:B------:R-:W-:Y:S01]  /*3920*/  FMUL R37, R37, R23 ;  /* 0x0000001725257220 */ /* 0x000fe20000400000 */
[----:B------:R-:W-:Y:S01]  /*3930*/  F2FP.F16.F32.PACK_AB R45, RZ, R45 ;  /* 0x0000002dff2d723e */ /* 0x000fe200000000ff */
[----:B------:R-:W-:Y:S01]  /*3940*/  @P5 STG.E.U16 desc[UR36][R4.64+0x10], R44 ;  /* 0x0000102c04005986 */ /* 0x000fe2000c101524 */
[C---:B------:R-:W-:Y:S01]  /*3950*/  ISETP.GT.AND P0, PT, R3.reuse, 0x8, P0 ;  /* 0x000000080300780c */ /* 0x040fe20000704270 */
[-C--:B------:R-:W-:Y:S01]  /*3960*/  FMUL R38, R38, R23.reuse ;  /* 0x0000001726267220 */ /* 0x080fe20000400000 */
[----:B------:R-:W-:Y:S01]  /*3970*/  ISETP.GT.AND P5, PT, R3, RZ, P3 ;  /* 0x000000ff0300720c */ /* 0x000fe20001fa4270 */
[----:B------:R-:W-:Y:S01]  /*3980*/  @P4 STG.E.U16 desc[UR36][R4.64+0x12], R45 ;  /* 0x0000122d04004986 */ /* 0x000fe2000c101524 */
[----:B------:R-:W-:Y:S01]  /*3990*/  ISETP.GT.AND P1, PT, R8, 0x11, PT ;  /* 0x000000110800780c */ /* 0x000fe20003f24270 */
[-C--:B------:R-:W-:Y:S01]  /*39a0*/  FMUL R39, R39, R23.reuse ;  /* 0x0000001727277220 */ /* 0x080fe20000400000 */
[----:B------:R-:W-:Y:S01]  /*39b0*/  F2FP.F16.F32.PACK_AB R46, RZ, R46 ;  /* 0x0000002eff2e723e */ /* 0x000fe200000000ff */
[-C--:B------:R-:W-:Y:S01]  /*39c0*/  FMUL R24, R24, R23.reuse ;  /* 0x0000001718187220 */ /* 0x080fe20000400000 */
[----:B------:R-:W-:Y:S01]  /*39d0*/  ISETP.GT.AND P4, PT, R3, RZ, P1 ;  /* 0x000000ff0300720c */ /* 0x000fe20000f84270 */
[----:B------:R-:W-:Y:S01]  /*39e0*/  FMUL R25, R25, R23 ;  /* 0x0000001719197220 */ /* 0x000fe20000400000 */
[----:B------:R-:W-:Y:S01]  /*39f0*/  F2FP.F16.F32.PACK_AB R47, RZ, R47 ;  /* 0x0000002fff2f723e */ /* 0x000fe200000000ff */
[----:B------:R-:W-:Y:S01]  /*3a00*/  @P2 STG.E.U16 desc[UR36][R6.64+0x10], R46 ;  /* 0x0000102e06002986 */ /* 0x000fe2000c101524 */
[----:B------:R-:W-:Y:S01]  /*3a10*/  F2FP.F16.F32.PACK_AB R32, RZ, R32 ;  /* 0x00000020ff20723e */ /* 0x000fe200000000ff */
[----:B------:R-:W-:Y:S01]  /*3a20*/  FMUL R26, R26, R23 ;  /* 0x000000171a1a7220 */ /* 0x000fe20000400000 */
[----:B------:R-:W-:Y:S01]  /*3a30*/  F2FP.F16.F32.PACK_AB R33, RZ, R33 ;  /* 0x00000021ff21723e */ /* 0x000fe200000000ff */
[----:B------:R-:W-:Y:S01]  /*3a40*/  @P0 STG.E.U16 desc[UR36][R6.64+0x12], R47 ;  /* 0x0000122f06000986 */ /* 0x000fe2000c101524 */
[----:B------:R-:W-:Y:S01]  /*3a50*/  ISETP.GT.AND P0, PT, R3, 0x8, P3 ;  /* 0x000000080300780c */ /* 0x000fe20001f04270 */
[-C--:B------:R-:W-:Y:S01]  /*3a60*/  FMUL R27, R27, R23.reuse ;  /* 0x000000171b1b7220 */ /* 0x080fe20000400000 */
[----:B------:R-:W-:Y:S01]  /*3a70*/  F2FP.F16.F32.PACK_AB R34, RZ, R34 ;  /* 0x00000022ff22723e */ /* 0x000fe200000000ff */
[----:B------:R-:W-:Y:S01]  /*3a80*/  @P5 STG.E.U16 desc[UR36][R4.64+0x20], R32 ;  /* 0x0000202004005986 */ /* 0x000fe2000c101524 */
[----:B------:R-:W-:Y:S01]  /*3a90*/  ISETP.GT.AND P5, PT, R3, 0x8, P1 ;  /* 0x000000080300780c */ /* 0x000fe20000fa4270 */
[-C--:B------:R-:W-:Y:S01]  /*3aa0*/  FMUL R28, R28, R23.reuse ;  /* 0x000000171c1c7220 */ /* 0x080fe20000400000 */
[C---:B------:R-:W-:Y:S01]  /*3ab0*/  ISETP.GT.AND P1, PT, R8.reuse, 0x19, PT ;  /* 0x000000190800780c */ /* 0x040fe20003f24270 */
[----:B------:R-:W-:Y:S01]  /*3ac0*/  @P4 STG.E.U16 desc[UR36][R4.64+0x22], R33 ;  /* 0x0000222104004986 */ /* 0x000fe2000c101524 */
[----:B------:R-:W-:Y:S01]  /*3ad0*/  ISETP.GT.AND P4, PT, R8, 0x18, PT ;  /* 0x000000180800780c */ /* 0x000fe20003f84270 */
[----:B------:R-:W-:Y:S01]  /*3ae0*/  FMUL R29, R29, R23 ;  /* 0x000000171d1d7220 */ /* 0x000fe20000400000 */
[----:B------:R-:W-:Y:S01]  /*3af0*/  F2FP.F16.F32.PACK_AB R35, RZ, R35 ;  /* 0x00000023ff23723e */ /* 0x000fe200000000ff */
[-C--:B------:R-:W-:Y:S01]  /*3b00*/  FMUL R30, R30, R23.reuse ;  /* 0x000000171e1e7220 */ /* 0x080fe20000400000 */
[C---:B------:R-:W-:Y:S01]  /*3b10*/  ISETP.GT.AND P2, PT, R3.reuse, RZ, P4 ;  /* 0x000000ff0300720c */ /* 0x040fe20002744270 */
[----:B------:R-:W-:Y:S01]  /*3b20*/  @P0 STG.E.U16 desc[UR36][R6.64+0x20], R34 ;  /* 0x0000202206000986 */ /* 0x000fe2000c101524 */
[----:B------:R-:W-:Y:S01]  /*3b30*/  ISETP.GT.AND P3, PT, R3, RZ, P1 ;  /* 0x000000ff0300720c */ /* 0x000fe20000f64270 */
[----:B------:R-:W-:Y:S01]  /*3b40*/  FMUL R31, R31, R23 ;  /* 0x000000171f1f7220 */ /* 0x000fe20000400000 */
[C---:B------:R-:W-:Y:S01]  /*3b50*/  ISETP.GT.AND P4, PT, R3.reuse, 0x8, P4 ;  /* 0x000000080300780c */ /* 0x040fe20002784270 */
[----:B------:R-:W-:Y:S01]  /*3b60*/  @P5 STG.E.U16 desc[UR36][R6.64+0x22], R35 ;  /* 0x0000222306005986 */ /* 0x000fe2000c101524 */
[----:B------:R-:W-:-:S02]  /*3b70*/  ISETP.GT.AND P5, PT, R3, 0x8, P1 ;  /* 0x000000080300780c */ /* 0x000fc40000fa4270 */
[----:B------:R-:W-:Y:S02]  /*3b80*/  F2FP.F16.F32.PACK_AB R36, RZ, R36 ;  /* 0x00000024ff24723e */ /* 0x000fe400000000ff */
[----:B------:R-:W-:Y:S02]  /*3b90*/  F2FP.F16.F32.PACK_AB R37, RZ, R37 ;  /* 0x00000025ff25723e */ /* 0x000fe400000000ff */
[----:B------:R-:W-:Y:S01]  /*3ba0*/  F2FP.F16.F32.PACK_AB R38, RZ, R38 ;  /* 0x00000026ff26723e */ /* 0x000fe200000000ff */
[----:B------:R-:W-:Y:S01]  /*3bb0*/  @P2 STG.E.U16 desc[UR36][R4.64+0x30], R36 ;  /* 0x0000302404002986 */ /* 0x000fe2000c101524 */
[----:B------:R-:W-:Y:S02]  /*3bc0*/  F2FP.F16.F32.PACK_AB R39, RZ, R39 ;  /* 0x00000027ff27723e */ /* 0x000fe400000000ff */
[C---:B------:R-:W-:Y:S01]  /*3bd0*/  ISETP.GT.AND P2, PT, R8.reuse, 0x21, PT ;  /* 0x000000210800780c */ /* 0x040fe20003f44270 */
[----:B------:R-:W-:Y:S01]  /*3be0*/  @P3 STG.E.U16 desc[UR36][R4.64+0x32], R37 ;  /* 0x0000322504003986 */ /* 0x000fe2000c101524 */
[----:B------:R-:W-:-:S02]  /*3bf0*/  ISETP.GT.AND P3, PT, R8, 0x20, PT ;  /* 0x000000200800780c */ /* 0x000fc40003f64270 */
[----:B------:R-:W-:Y:S01]  /*3c00*/  F2FP.F16.F32.PACK_AB R24, RZ, R24 ;  /* 0x00000018ff18723e */ /* 0x000fe200000000ff */
[----:B------:R-:W-:Y:S01]  /*3c10*/  @P4 STG.E.U16 desc[UR36][R6.64+0x30], R38 ;  /* 0x0000302606004986 */ /* 0x000fe2000c101524 */
[C---:B------:R-:W-:Y:S02]  /*3c20*/  ISETP.GT.AND P4, PT, R3.reuse, RZ, P2 ;  /* 0x000000ff0300720c */ /* 0x040fe40001784270 */
[----:B------:R-:W-:Y:S01]  /*3c30*/  F2FP.F16.F32.PACK_AB R25, RZ, R25 ;  /* 0x00000019ff19723e */ /* 0x000fe200000000ff */
[----:B------:R-:W-:Y:S01]  /*3c40*/  @P5 STG.E.U16 desc[UR36][R6.64+0x32], R39 ;  /* 0x0000322706005986 */ /* 0x000fe2000c101524 */
[----:B------:R-:W-:Y:S02]  /*3c50*/  ISETP.GT.AND P5, PT, R3, RZ, P3 ;  /* 0x000000ff0300720c */ /* 0x000fe40001fa4270 */
[C---:B------:R-:W-:Y:S02]  /*3c60*/  ISETP.GT.AND P1, PT, R8.reuse, 0x28, PT ;  /* 0x000000280800780c */ /* 0x040fe40003f24270 */
[----:B------:R-:W-:-:S02]  /*3c70*/  ISETP.GT.AND P0, PT, R8, 0x29, PT ;  /* 0x000000290800780c */ /* 0x000fc40003f04270 */
[C---:B------:R-:W-:Y:S02]  /*3c80*/  ISETP.GT.AND P3, PT, R3.reuse, 0x8, P3 ;  /* 0x000000080300780c */ /* 0x040fe40001f64270 */
[C---:B------:R-:W-:Y:S02]  /*3c90*/  ISETP.GT.AND P2, PT, R3.reuse, 0x8, P2 ;  /* 0x000000080300780c */ /* 0x040fe40001744270 */
[----:B------:R-:W-:Y:S02]  /*3ca0*/  F2FP.F16.F32.PACK_AB R26, RZ, R26 ;  /* 0x0000001aff1a723e */ /* 0x000fe400000000ff */
[----:B------:R-:W-:Y:S01]  /*3cb0*/  F2FP.F16.F32.PACK_AB R27, RZ, R27 ;  /* 0x0000001bff1b723e */ /* 0x000fe200000000ff */
[----:B------:R-:W-:Y:S01]  /*3cc0*/  @P5 STG.E.U16 desc[UR36][R4.64+0x40], R24 ;  /* 0x0000401804005986 */ /* 0x000fe2000c101524 */
[C---:B------:R-:W-:Y:S02]  /*3cd0*/  ISETP.GT.AND P5, PT, R3.reuse, RZ, P0 ;  /* 0x000000ff0300720c */ /* 0x040fe400007a4270 */
[C---:B------:R-:W-:Y:S01]  /*3ce0*/  ISETP.GT.AND P0, PT, R3.reuse, 0x8, P0 ;  /* 0x000000080300780c */ /* 0x040fe20000704270 */
[----:B------:R-:W-:Y:S01]  /*3cf0*/  @P4 STG.E.U16 desc[UR36][R4.64+0x42], R25 ;  /* 0x0000421904004986 */ /* 0x000fe2000c101524 */
[----:B------:R-:W-:-:S02]  /*3d00*/  ISETP.GT.AND P4, PT, R3, RZ, P1 ;  /* 0x000000ff0300720c */ /* 0x000fc40000f84270 */
[----:B------:R-:W-:Y:S01]  /*3d10*/  ISETP.GT.AND P1, PT, R3, 0x8, P1 ;  /* 0x000000080300780c */ /* 0x000fe20000f24270 */
[----:B------:R-:W-:Y:S01]  /*3d20*/  @P3 STG.E.U16 desc[UR36][R6.64+0x40], R26 ;  /* 0x0000401a06003986 */ /* 0x000fe2000c101524 */
[----:B------:R-:W-:Y:S02]  /*3d30*/  F2FP.F16.F32.PACK_AB R28, RZ, R28 ;  /* 0x0000001cff1c723e */ /* 0x000fe400000000ff */
[----:B------:R-:W-:Y:S01]  /*3d40*/  F2FP.F16.F32.PACK_AB R29, RZ, R29 ;  /* 0x0000001dff1d723e */ /* 0x000fe200000000ff */
[----:B------:R-:W-:Y:S01]  /*3d50*/  @P2 STG.E.U16 desc[UR36][R6.64+0x42], R27 ;  /* 0x0000421b06002986 */ /* 0x000fe2000c101524 */
[----:B------:R-:W-:Y:S02]  /*3d60*/  F2FP.F16.F32.PACK_AB R30, RZ, R30 ;  /* 0x0000001eff1e723e */ /* 0x000fe400000000ff */
[----:B------:R-:W-:-:S03]  /*3d70*/  F2FP.F16.F32.PACK_AB R31, RZ, R31 ;  /* 0x0000001fff1f723e */ /* 0x000fc600000000ff */
[----:B------:R-:W-:Y:S04]  /*3d80*/  @P4 STG.E.U16 desc[UR36][R4.64+0x50], R28 ;  /* 0x0000501c04004986 */ /* 0x000fe8000c101524 */
[----:B------:R0:W-:Y:S02]  /*3d90*/  @P5 STG.E.U16 desc[UR36][R4.64+0x52], R29 ;  /* 0x0000521d04005986 */ /* 0x0001e4000c101524 */
[----:B0-----:R-:W-:Y:S02]  /*3da0*/  @P1 IMAD.MOV.U32 R4, RZ, RZ, R6 ;  /* 0x000000ffff041224 */ /* 0x001fe400078e0006 */
[----:B------:R-:W-:-:S05]  /*3db0*/  @P1 IMAD.MOV.U32 R5, RZ, RZ, R7 ;  /* 0x000000ffff051224 */ /* 0x000fca00078e0007 */
[----:B------:R0:W-:Y:S04]  /*3dc0*/  @P1 STG.E.U16 desc[UR36][R4.64+0x50], R30 ;  /* 0x0000501e04001986 */ /* 0x0001e8000c101524 */
[----:B------:R0:W-:Y:S02]  /*3dd0*/  @P0 STG.E.U16 desc[UR36][R6.64+0x52], R31 ;  /* 0x0000521f06000986 */ /* 0x0001e4000c101524 */
.L_x_75:
[----:B------:R-:W-:Y:S05]  /*3de0*/  BSYNC B0 ;  /* 0x0000000000007941 */ /* 0x000fea0003800000 */
.L_x_29:
[----:B------:R-:W-:Y:S01]  /*3df0*/  ULDC UR4, c[0x0][0xc] ;  /* 0x0000030000047ab9 */ /* 0x000fe20000000800 */
[----:B------:R-:W-:Y:S01]  /*3e00*/  ULDC UR5, c[0x0][0x10] ;  /* 0x0000040000057ab9 */ /* 0x000fe20000000800 */
[----:B------:R-:W1:Y:S01]  /*3e10*/  LDC R3, c[0x0][0x14] ;  /* 0x00000500ff037b82 */ /* 0x000e620000000800 */
[----:B------:R-:W-:Y:S01]  /*3e20*/  UIMAD.WIDE.U32 UR4, UR4, UR5, URZ ;  /* 0x00000005040472a5 */ /* 0x000fe2000f8e003f */
[----:B------:R-:W-:Y:S02]  /*3e30*/  IMAD.MOV.U32 R51, RZ, RZ, -0x1 ;  /* 0xffffffffff337424 */ /* 0x000fe400078e00ff */
[----:B------:R-:W-:-:S03]  /*3e40*/  IMAD.MOV.U32 R49, RZ, RZ, -0x1 ;  /* 0xffffffffff317424 */ /* 0x000fc600078e00ff */
[----:B-1----:R-:W-:-:S04]  /*3e50*/  IMAD.WIDE.U32 R16, R3, UR4, R16 ;  /* 0x0000000403107c25 */ /* 0x002fc8000f8e0010 */
[----:B------:R-:W-:Y:S01]  /*3e60*/  IMAD R3, R3, UR5, RZ ;  /* 0x0000000503037c24 */ /* 0x000fe2000f8e02ff */
[----:B------:R-:W-:Y:S02]  /*3e70*/  ULDC.64 UR4, c[0x0][0x650] ;  /* 0x0001940000047ab9 */ /* 0x000fe40000000a00 */
[----:B------:R-:W-:Y:S01]  /*3e80*/  ISETP.GE.U32.AND P0, PT, R16, UR4, PT ;  /* 0x0000000410007c0c */ /* 0x000fe2000bf06070 */
[--C-:B------:R-:W-:Y:S01]  /*3e90*/  IMAD.IADD R17, R17, 0x1, R3.reuse ;  /* 0x0000000111117824 */ /* 0x100fe200078e0203 */
[----:B------:R-:W-:-:S04]  /*3ea0*/  PRMT R3, RZ, 0x7610, R3 ;  /* 0x00007610ff037816 */ /* 0x000fc80000000003 */
[----:B------:R-:W-:-:S13]  /*3eb0*/  ISETP.GE.U32.AND.EX P0, PT, R17, UR5, PT, P0 ;  /* 0x0000000511007c0c */ /* 0x000fda000bf06100 */
[----:B------:R-:W-:Y:S05]  /*3ec0*/  @P0 BRA `(.L_x_76) ;  /* 0x0000000400640947 */ /* 0x000fea0003800000 */
[----:B0-----:R-:W0:Y:S01]  /*3ed0*/  S2R R12, SR_CTAID.X ;  /* 0x00000000000c7919 */ /* 0x001e220000002500 */
[----:B--234-:R-:W1:Y:S01]  /*3ee0*/  LDC.64 R10, c[0x0][0x628] ;  /* 0x00018a00ff0a7b82 */ /* 0x01ce620000000a00 */
[----:B------:R-:W-:Y:S01]  /*3ef0*/  ULDC UR4, c[0x0][0x150] ;  /* 0x0000540000047ab9 */ /* 0x000fe20000000800 */
[----:B------:R-:W-:Y:S01]  /*3f00*/  IMAD.MOV.U32 R8, RZ, RZ, R16 ;  /* 0x000000ffff087224 */ /* 0x000fe200078e0010 */
[----:B------:R-:W2:Y:S01]  /*3f10*/  S2R R24, SR_CTAID.Y ;  /* 0x0000000000187919 */ /* 0x000ea20000002600 */
[----:B------:R-:W-:-:S04]  /*3f20*/  IMAD.MOV.U32 R9, RZ, RZ, R17 ;  /* 0x000000ffff097224 */ /* 0x000fc800078e0011 */
[----:B------:R-:W3:Y:S08]  /*3f30*/  LDC R21, c[0x0][0x144] ;  /* 0x00005100ff157b82 */ /* 0x000ef00000000800 */
[----:B------:R-:W4:Y:S08]  /*3f40*/  LDC R0, c[0x0][0x630] ;  /* 0x00018c00ff007b82 */ /* 0x000f300000000800 */
[----:B------:R-:W2:Y:S01]  /*3f50*/  LDC.64 R14, c[0x0][0x620] ;  /* 0x00018800ff0e7b82 */ /* 0x000ea20000000a00 */
[----:B-1----:R-:W-:-:S04]  /*3f60*/  ISETP.NE.U32.AND P0, PT, R10, RZ, PT ;  /* 0x000000ff0a00720c */ /* 0x002fc80003f05070 */
[----:B------:R-:W-:Y:S02]  /*3f70*/  ISETP.NE.AND.EX P0, PT, R11, RZ, PT, P0 ;  /* 0x000000ff0b00720c */ /* 0x000fe40003f05300 */
[----:B0-----:R-:W-:-:S05]  /*3f80*/  I2FP.F32.U32 R3, R12 ;  /* 0x0000000c00037245 */ /* 0x001fca0000201000 */
[----:B------:R-:W-:-:S04]  /*3f90*/  FMUL R3, R3, UR4 ;  /* 0x0000000403037c20 */ /* 0x000fc80008400000 */
[----:B------:R0:W1:Y:S02]  /*3fa0*/  F2I.U32.TRUNC.NTZ R20, R3 ;  /* 0x0000000300147305 */ /* 0x000064000020f000 */
[----:B---34-:R-:W-:Y:S05]  /*3fb0*/  @!P0 BRA `(.L_x_77) ;  /* 0x0000000000288947 */ /* 0x018fea0003800000 */
[----:B0-----:R-:W0:Y:S02]  /*3fc0*/  LDC R3, c[0x0][0x634] ;  /* 0x00018d00ff037b82 */ /* 0x001e240000000800 */
        /* <DEDUP_REMOVED lines=9> */
.L_x_77:
[----:B------:R-:W3:Y:S01]  /*4060*/  LDC.64 R28, c[0x0][0x640] ;  /* 0x00019000ff1c7b82 */ /* 0x000ee20000000a00 */
[-CC-:B------:R-:W-:Y:S01]  /*4070*/  SHF.R.U64 R49, R8, R0.reuse, R9.reuse ;  /* 0x0000000008317219 */ /* 0x180fe20000001209 */
[----:B-1----:R-:W-:Y:S01]  /*4080*/  IMAD.MOV R20, RZ, RZ, -R20 ;  /* 0x000000ffff147224 */ /* 0x002fe200078e0a14 */
[----:B------:R-:W-:Y:S01]  /*4090*/  SHF.R.U32.HI R0, RZ, R0, R9 ;  /* 0x00000000ff007219 */ /* 0x000fe20000011609 */
[----:B------:R-:W-:Y:S01]  /*40a0*/  ULDC UR4, c[0x0][0x154] ;  /* 0x0000550000047ab9 */ /* 0x000fe20000000800 */
[----:B0-----:R-:W-:Y:S01]  /*40b0*/  IADD3 R3, P0, RZ, -R49, RZ ;  /* 0x80000031ff037210 */ /* 0x001fe20007f1e0ff */
[----:B------:R-:W-:Y:S02]  /*40c0*/  IMAD R21, R21, R20, R12 ;  /* 0x0000001415157224 */ /* 0x000fe400078e020c */
[----:B------:R-:W0:Y:S01]  /*40d0*/  LDC R6, c[0x0][0x618] ;  /* 0x00018600ff067b82 */ /* 0x000e220000000800 */
[----:B------:R-:W-:Y:S02]  /*40e0*/  IMAD.MOV.U32 R7, RZ, RZ, 0x1 ;  /* 0x00000001ff077424 */ /* 0x000fe400078e00ff */
[----:B------:R-:W-:-:S04]  /*40f0*/  IMAD.X R5, RZ, RZ, ~R0, P0 ;  /* 0x000000ffff057224 */ /* 0x000fc800000e0e00 */
[-C--:B--2---:R-:W-:Y:S01]  /*4100*/  IMAD R0, R5, R14.reuse, RZ ;  /* 0x0000000e05007224 */ /* 0x084fe200078e02ff */
[----:B------:R-:W1:Y:S01]  /*4110*/  LDC R8, c[0x0][0x608] ;  /* 0x00018200ff087b82 */ /* 0x000e620000000800 */
[----:B------:R-:W-:-:S04]  /*4120*/  IMAD.WIDE.U32 R4, R3, R14, R16 ;  /* 0x0000000e03047225 */ /* 0x000fc800078e0010 */
[----:B------:R-:W-:Y:S01]  /*4130*/  IMAD R3, R3, R15, R0 ;  /* 0x0000000f03037224 */ /* 0x000fe200078e0200 */
[----:B------:R-:W-:Y:S02]  /*4140*/  I2FP.F32.U32 R0, R24 ;  /* 0x0000001800007245 */ /* 0x000fe40000201000 */
[----:B------:R-:W2:Y:S01]  /*4150*/  LDC R26, c[0x0][0x658] ;  /* 0x00019600ff1a7b82 */ /* 0x000ea20000000800 */
[----:B------:R-:W-:Y:S01]  /*4160*/  IMAD.IADD R3, R5, 0x1, R3 ;  /* 0x0000000105037824 */ /* 0x000fe200078e0203 */
[----:B---3--:R-:W-:Y:S01]  /*4170*/  ISETP.NE.U32.AND P0, PT, R28, RZ, PT ;  /* 0x000000ff1c00720c */ /* 0x008fe20003f05070 */
[----:B------:R-:W-:Y:S01]  /*4180*/  FMUL R0, R0, UR4 ;  /* 0x0000000400007c20 */ /* 0x000fe20008400000 */
[----:B------:R-:W-:Y:S02]  /*4190*/  IMAD.MOV.U32 R5, RZ, RZ, -0x1 ;  /* 0xffffffffff057424 */ /* 0x000fe400078e00ff */
[----:B------:R-:W-:Y:S01]  /*41a0*/  ISETP.NE.AND.EX P0, PT, R29, RZ, PT, P0 ;  /* 0x000000ff1d00720c */ /* 0x000fe20003f05300 */
[----:B------:R3:W4:Y:S01]  /*41b0*/  F2I.U32.TRUNC.NTZ R13, R0 ;  /* 0x00000000000d7305 */ /* 0x000722000020f000 */
[----:B------:R-:W3:Y:S01]  /*41c0*/  LDC R15, c[0x0][0x148] ;  /* 0x00005200ff0f7b82 */ /* 0x000ee20000000800 */
[----:B0-----:R-:W-:-:S02]  /*41d0*/  SHF.R.U64 R12, R4, R6, R3 ;  /* 0x00000006040c7219 */ /* 0x001fc40000001203 */
[----:B------:R-:W-:-:S05]  /*41e0*/  SHF.R.U32.HI R3, RZ, R6, R3 ;  /* 0x00000006ff037219 */ /* 0x000fca0000011603 */
[----:B------:R-:W0:Y:S01]  /*41f0*/  LDC R20, c[0x0][0x600] ;  /* 0x00018000ff147b82 */ /* 0x000e220000000800 */
[-CC-:B-1----:R-:W-:Y:S02]  /*4200*/  SHF.R.U64 R10, R12, R8.reuse, R3.reuse ;  /* 0x000000080c0a7219 */ /* 0x182fe40000001203 */
[----:B------:R-:W-:-:S05]  /*4210*/  SHF.R.U32.HI R3, RZ, R8, R3 ;  /* 0x00000008ff037219 */ /* 0x000fca0000011603 */
[----:B------:R-:W1:Y:S01]  /*4220*/  LDC R27, c[0x0][0x648] ;  /* 0x00019200ff1b7b82 */ /* 0x000e620000000800 */
[-C--:B--2---:R-:W-:Y:S02]  /*4230*/  SHF.L.U32 R4, R5, R26.reuse, RZ ;  /* 0x0000001a05047219 */ /* 0x084fe400000006ff */
[-CC-:B------:R-:W-:Y:S02]  /*4240*/  SHF.R.U64 R14, R10, R26.reuse, R3.reuse ;  /* 0x0000001a0a0e7219 */ /* 0x180fe40000001203 */
[----:B------:R-:W-:Y:S02]  /*4250*/  SHF.R.U32.HI R5, RZ, R26, R3 ;  /* 0x0000001aff057219 */ /* 0x000fe40000011603 */
[----:B------:R-:W-:Y:S01]  /*4260*/  LOP3.LUT R25, RZ, R4, RZ, 0x33, !PT ;  /* 0x00000004ff197212 */ /* 0x000fe200078e33ff */
[----:B------:R-:W2:Y:S01]  /*4270*/  LDC R30, c[0x0][0x638] ;  /* 0x00018e00ff1e7b82 */ /* 0x000ea20000000800 */
[----:B------:R-:W-:Y:S01]  /*4280*/  SHF.L.U32 R26, R7, R26, RZ ;  /* 0x0000001a071a7219 */ /* 0x000fe200000006ff */
[----:B------:R-:W-:-:S06]  /*4290*/  IMAD.MOV.U32 R4, RZ, RZ, R14 ;  /* 0x000000ffff047224 */ /* 0x000fcc00078e000e */
[----:B------:R-:W0:Y:S01]  /*42a0*/  LDC R31, c[0x0][0x610] ;  /* 0x00018400ff1f7b82 */ /* 0x000e220000000800 */
[----:B----4-:R-:W-:Y:S05]  /*42b0*/  @!P0 BRA `(.L_x_78) ;  /* 0x0000000000288947 */ /* 0x010fea0003800000 */
[----:B------:R-:W4:Y:S02]  /*42c0*/  LDC R3, c[0x0][0x64c] ;  /* 0x00019300ff037b82 */ /* 0x000f240000000800 */
[----:B----4-:R-:W-:-:S05]  /*42d0*/  IADD3 R3, P0, R14, R3, RZ ;  /* 0x000000030e037210 */ /* 0x010fca0007f1e0ff */
        /* <DEDUP_REMOVED lines=8> */
.L_x_78:
[----:B------:R-:W-:Y:S01]  /*4360*/  ISETP.NE.AND P0, PT, R2, 0x1, PT ;  /* 0x000000010200780c */ /* 0x000fe20003f05270 */
[----:B0-----:R-:W-:Y:S01]  /*4370*/  VIADD R7, R20, 0xffffffff ;  /* 0xffffffff14077836 */ /* 0x001fe20000000000 */
[----:B-1-3--:R-:W-:Y:S01]  /*4380*/  SHF.R.U64 R0, R4, R27, R5 ;  /* 0x0000001b04007219 */ /* 0x00afe20000001205 */
[----:B------:R-:W-:Y:S01]  /*4390*/  IMAD.MOV R13, RZ, RZ, -R13 ;  /* 0x000000ffff0d7224 */ /* 0x000fe200078e0a0d */
[----:B------:R-:W-:Y:S01]  /*43a0*/  LOP3.LUT R5, R10, R25, RZ, 0xc0, !PT ;  /* 0x000000190a057212 */ /* 0x000fe200078ec0ff */
[----:B------:R-:W-:Y:S01]  /*43b0*/  IMAD.MOV.U32 R4, RZ, RZ, 0x1 ;  /* 0x00000001ff047424 */ /* 0x000fe200078e00ff */
[----:B------:R-:W-:Y:S01]  /*43c0*/  LOP3.LUT R12, R12, R7, RZ, 0xc0, !PT ;  /* 0x000000070c0c7212 */ /* 0x000fe200078ec0ff */
[----:B------:R-:W-:Y:S02]  /*43d0*/  IMAD.MOV R3, RZ, RZ, -R0 ;  /* 0x000000ffff037224 */ /* 0x000fe400078e0a00 */
[----:B------:R-:W-:Y:S02]  /*43e0*/  IMAD R0, R26, R0, R5 ;  /* 0x000000001a007224 */ /* 0x000fe400078e0205 */
[----:B--2---:R-:W-:-:S02]  /*43f0*/  IMAD R3, R3, R30, R14 ;  /* 0x0000001e03037224 */ /* 0x004fc400078e020e */
[----:B------:R-:W-:Y:S02]  /*4400*/  @P0 IMAD R21, R15, R13, R24 ;  /* 0x0000000d0f150224 */ /* 0x000fe400078e0218 */
[----:B------:R-:W-:Y:S01]  /*4410*/  IMAD R5, R3, R20, R12 ;  /* 0x0000001403057224 */ /* 0x000fe200078e020c */
[----:B------:R-:W-:Y:S01]  /*4420*/  PRMT R3, R4, 0x7610, R3 ;  /* 0x0000761004037816 */ /* 0x000fe20000000003 */
[----:B------:R-:W-:-:S05]  /*4430*/  IMAD R0, R0, R31, R21 ;  /* 0x0000001f00007224 */ /* 0x000fca00078e0215 */
[----:B------:R-:W-:Y:S02]  /*4440*/  SEL R51, R5, R0, !P0 ;  /* 0x0000000005337207 */ /* 0x000fe40004000000 */
[----:B------:R-:W-:-:S07]  /*4450*/  SEL R0, R0, R5, !P0 ;  /* 0x0000000500007207 */ /* 0x000fce0004000000 */
.L_x_76:
[----:B------:R-:W-:Y:S01]  /*4460*/  LOP3.LUT P0, RZ, R3, 0xff, RZ, 0xc0, !PT ;  /* 0x000000ff03ff7812 */ /* 0x000fe2000780c0ff */
[----:B------:R-:W-:-:S12]  /*4470*/  IMAD.MOV.U32 R50, RZ, RZ, R0 ;  /* 0x000000ffff327224 */ /* 0x000fd800078e0000 */
[----:B------:R-:W-:Y:S05]  /*4480*/  @P0 BRA `(.L_x_79) ;  /* 0xffffffc800e40947 */ /* 0x000fea000383ffff */
[----:B------:R-:W-:Y:S05]  /*4490*/  EXIT ;  /* 0x000000000000794d */ /* 0x000fea0003800000 */
.L_x_4:
[----:B0-----:R-:W-:Y:S01]  /*44a0*/  ULDC.64 UR4, c[0x0][0x650] ;  /* 0x0001940000047ab9 */ /* 0x001fe20000000a00 */
        /* <DEDUP_REMOVED lines=25> */
.L_x_81:
[--C-:B------:R-:W-:Y:S01]  /*4640*/  SHF.R.U64 R12, R10, R14, R11.reuse ;  /* 0x0000000e0a0c7219 */ /* 0x100fe2000000120b */
[----:B------:R-:W0:Y:S01]  /*4650*/  LDC R22, c[0x0][0x618] ;  /* 0x00018600ff167b82 */ /* 0x000e220000000800 */
[----:B------:R-:W-:Y:S01]  /*4660*/  I2FP.F32.U32 R6, R4 ;  /* 0x0000000400067245 */ /* 0x000fe20000201000 */
[----:B------:R-:W-:Y:S01]  /*4670*/  ULDC UR4, c[0x0][0x150] ;  /* 0x0000540000047ab9 */ /* 0x000fe20000000800 */
[----:B------:R-:W-:Y:S02]  /*4680*/  SHF.R.U32.HI R5, RZ, R14, R11 ;  /* 0x0000000eff057219 */ /* 0x000fe4000001160b */
[----:B------:R-:W-:Y:S01]  /*4690*/  IADD3 R9, P0, RZ, -R12, RZ ;  /* 0x8000000cff097210 */ /* 0x000fe20007f1e0ff */
[----:B------:R-:W-:Y:S01]  /*46a0*/  FMUL R11, R6, UR4 ;  /* 0x00000004060b7c20 */ /* 0x000fe20008400000 */
[----:B------:R-:W-:Y:S01]  /*46b0*/  ULDC UR4, c[0x0][0x154] ;  /* 0x0000550000047ab9 */ /* 0x000fe20000000800 */
[----:B------:R-:W1:Y:S02]  /*46c0*/  LDC.64 R24, c[0x0][0x640] ;  /* 0x00019000ff187b82 */ /* 0x000e640000000a00 */
[----:B------:R-:W-:-:S02]  /*46d0*/  IMAD.X R5, RZ, RZ, ~R5, P0 ;  /* 0x000000ffff057224 */ /* 0x000fc400000e0e05 */
[----:B------:R-:W2:Y:S01]  /*46e0*/  F2I.U32.TRUNC.NTZ R11, R11 ;  /* 0x0000000b000b7305 */ /* 0x000ea2000020f000 */
[----:B------:R-:W-:-:S03]  /*46f0*/  IMAD.WIDE.U32 R6, R9, R20, R16 ;  /* 0x0000001409067225 */ /* 0x000fc600078e0010 */
[----:B------:R-:W3:Y:S01]  /*4700*/  LDC R13, c[0x0][0x144] ;  /* 0x00005100ff0d7b82 */ /* 0x000ee20000000800 */
[----:B------:R-:W-:-:S04]  /*4710*/  IMAD R8, R5, R20, RZ ;  /* 0x0000001405087224 */ /* 0x000fc800078e02ff */
[----:B------:R-:W-:Y:S02]  /*4720*/  IMAD R5, R9, R21, R8 ;  /* 0x0000001509057224 */ /* 0x000fe400078e0208 */
[----:B------:R-:W-:Y:S01]  /*4730*/  IMAD.MOV.U32 R8, RZ, RZ, -0x1 ;  /* 0xffffffffff087424 */ /* 0x000fe200078e00ff */
[----:B------:R-:W4:Y:S01]  /*4740*/  LDC R14, c[0x0][0x608] ;  /* 0x00018200ff0e7b82 */ /* 0x000f220000000800 */
[----:B------:R-:W-:Y:S01]  /*4750*/  IMAD.IADD R5, R7, 0x1, R5 ;  /* 0x0000000107057824 */ /* 0x000fe200078e0205 */
[----:B------:R-:W-:-:S04]  /*4760*/  I2FP.F32.U32 R7, R3 ;  /* 0x0000000300077245 */ /* 0x000fc80000201000 */
[-C--:B0-----:R-:W-:Y:S01]  /*4770*/  SHF.R.U64 R10, R6, R22.reuse, R5 ;  /* 0x00000016060a7219 */ /* 0x081fe20000001205 */
[----:B--2---:R-:W-:Y:S01]  /*4780*/  IMAD.MOV R6, RZ, RZ, -R11 ;  /* 0x000000ffff067224 */ /* 0x004fe200078e0a0b */
[----:B------:R-:W0:Y:S01]  /*4790*/  LDC R9, c[0x0][0x658] ;  /* 0x00019600ff097b82 */ /* 0x000e220000000800 */
[----:B-1----:R-:W-:Y:S01]  /*47a0*/  ISETP.NE.U32.AND P0, PT, R24, RZ, PT ;  /* 0x000000ff1800720c */ /* 0x002fe20003f05070 */
[----:B------:R-:W-:Y:S01]  /*47b0*/  FMUL R7, R7, UR4 ;  /* 0x0000000407077c20 */ /* 0x000fe20008400000 */
[----:B------:R-:W-:Y:S02]  /*47c0*/  SHF.R.U32.HI R5, RZ, R22, R5 ;  /* 0x00000016ff057219 */ /* 0x000fe40000011605 */
[----:B------:R-:W-:-:S03]  /*47d0*/  ISETP.NE.AND.EX P0, PT, R25, RZ, PT, P0 ;  /* 0x000000ff1900720c */ /* 0x000fc60003f05300 */
[----:B------:R-:W1:Y:S01]  /*47e0*/  LDC R20, c[0x0][0x148] ;  /* 0x00005200ff147b82 */ /* 0x000e620000000800 */
[----:B---3--:R-:W-:Y:S02]  /*47f0*/  IMAD R23, R13, R6, R4 ;  /* 0x000000060d177224 */ /* 0x008fe400078e0204 */
[----:B------:R-:W-:-:S05]  /*4800*/  IMAD.MOV.U32 R6, RZ, RZ, 0x1 ;  /* 0x00000001ff067424 */ /* 0x000fca00078e00ff */
[----:B------:R-:W2:Y:S01]  /*4810*/  LDC R21, c[0x0][0x600] ;  /* 0x00018000ff157b82 */ /* 0x000ea20000000800 */
[-CC-:B----4-:R-:W-:Y:S02]  /*4820*/  SHF.R.U64 R13, R10, R14.reuse, R5.reuse ;  /* 0x0000000e0a0d7219 */ /* 0x190fe40000001205 */
[----:B------:R-:W-:Y:S02]  /*4830*/  SHF.R.U32.HI R4, RZ, R14, R5 ;  /* 0x0000000eff047219 */ /* 0x000fe40000011605 */
[----:B------:R3:W4:Y:S03]  /*4840*/  F2I.U32.TRUNC.NTZ R14, R7 ;  /* 0x00000007000e7305 */ /* 0x000726000020f000 */
[----:B------:R-:W1:Y:S01]  /*4850*/  LDC R26, c[0x0][0x648] ;  /* 0x00019200ff1a7b82 */ /* 0x000e620000000800 */
[-C--:B0-----:R-:W-:Y:S02]  /*4860*/  SHF.R.U64 R15, R13, R9.reuse, R4 ;  /* 0x000000090d0f7219 */ /* 0x081fe40000001204 */
[----:B------:R-:W-:-:S02]  /*4870*/  SHF.L.U32 R8, R8, R9, RZ ;  /* 0x0000000908087219 */ /* 0x000fc400000006ff */
[-C--:B------:R-:W-:Y:S01]  /*4880*/  SHF.R.U32.HI R5, RZ, R9.reuse, R4 ;  /* 0x00000009ff057219 */ /* 0x080fe20000011604 */
[----:B------:R-:W-:Y:S01]  /*4890*/  IMAD.MOV.U32 R4, RZ, RZ, R15 ;  /* 0x000000ffff047224 */ /* 0x000fe200078e000f */
[----:B------:R-:W-:Y:S01]  /*48a0*/  SHF.L.U32 R22, R6, R9, RZ ;  /* 0x0000000906167219 */ /* 0x000fe200000006ff */
[----:B------:R-:W0:Y:S01]  /*48b0*/  LDC R27, c[0x0][0x638] ;  /* 0x00018e00ff1b7b82 */ /* 0x000e220000000800 */
[----:B------:R-:W-:-:S07]  /*48c0*/  LOP3.LUT R28, RZ, R8, RZ, 0x33, !PT ;  /* 0x00000008ff1c7212 */ /* 0x000fce00078e33ff */
        /* <DEDUP_REMOVED lines=12> */
.L_x_82:
[----:B------:R-:W-:Y:S01]  /*4990*/  ISETP.NE.AND P0, PT, R2, 0x1, PT ;  /* 0x000000010200780c */ /* 0x000fe20003f05270 */
[----:B--2---:R-:W-:Y:S01]  /*49a0*/  VIADD R7, R21, 0xffffffff ;  /* 0xffffffff15077836 */ /* 0x004fe20000000000 */
[----:B-1----:R-:W-:Y:S01]  /*49b0*/  SHF.R.U64 R5, R4, R26, R5 ;  /* 0x0000001a04057219 */ /* 0x002fe20000001205 */
[----:B------:R-:W-:Y:S01]  /*49c0*/  IMAD.MOV R14, RZ, RZ, -R14 ;  /* 0x000000ffff0e7224 */ /* 0x000fe200078e0a0e */
[----:B------:R-:W-:Y:S01]  /*49d0*/  LOP3.LUT R4, R13, R28, RZ, 0xc0, !PT ;  /* 0x0000001c0d047212 */ /* 0x000fe200078ec0ff */
[----:B------:R-:W-:Y:S01]  /*49e0*/  IMAD.MOV.U32 R8, RZ, RZ, R12 ;  /* 0x000000ffff087224 */ /* 0x000fe200078e000c */
[----:B------:R-:W-:Y:S01]  /*49f0*/  LOP3.LUT R10, R10, R7, RZ, 0xc0, !PT ;  /* 0x000000070a0a7212 */ /* 0x000fe200078ec0ff */
[----:B------:R-:W-:Y:S02]  /*4a00*/  IMAD.MOV R6, RZ, RZ, -R5 ;  /* 0x000000ffff067224 */ /* 0x000fe400078e0a05 */
[----:B------:R-:W-:-:S04]  /*4a10*/  IMAD R4, R22, R5, R4 ;  /* 0x0000000516047224 */ /* 0x000fc800078e0204 */
[----:B------:R-:W-:Y:S02]  /*4a20*/  @P0 IMAD R23, R20, R14, R3 ;  /* 0x0000000e14170224 */ /* 0x000fe400078e0203 */
[----:B0-----:R-:W-:Y:S02]  /*4a30*/  IMAD R3, R6, R27, R15 ;  /* 0x0000001b06037224 */ /* 0x001fe400078e020f */
[----:B------:R-:W-:Y:S02]  /*4a40*/  IMAD R7, R4, R29, R23 ;  /* 0x0000001d04077224 */ /* 0x000fe400078e0217 */
[----:B------:R-:W-:Y:S02]  /*4a50*/  IMAD R4, R3, R21, R10 ;  /* 0x0000001503047224 */ /* 0x000fe400078e020a */
[----:B------:R-:W-:-:S03]  /*4a60*/  IMAD.MOV.U32 R6, RZ, RZ, 0x1 ;  /* 0x00000001ff067424 */ /* 0x000fc600078e00ff */
[----:B------:R-:W-:Y:S02]  /*4a70*/  SEL R9, R4, R7, !P0 ;  /* 0x0000000704097207 */ /* 0x000fe40004000000 */
[----:B------:R-:W-:-:S07]  /*4a80*/  SEL R7, R7, R4, !P0 ;  /* 0x0000000407077207 */ /* 0x000fce0004000000 */
.L_x_80:
[----:B------:R-:W-:-:S08]  /*4a90*/  NOP ;  /* 0x0000000000007918 */ /* 0x000fd00000000000 */
[----:B------:R-:W0:-:S00]  /*4aa0*/  USETMAXREG.DEALLOC.CTAPOOL 0x28 ;  /* 0x00000028000079c8 */ /* 0x000e0000080e0500 */
[----:B0-----:R-:W-:-:S13]  /*4ab0*/  ISETP.NE.AND P0, PT, R0, RZ, PT ;  /* 0x000000ff0000720c */ /* 0x001fda0003f05270 */
[----:B------:R-:W-:Y:S05]  /*4ac0*/  @P0 EXIT ;  /* 0x000000000000094d */ /* 0x000fea0003800000 */
[----:B------:R-:W-:Y:S01]  /*4ad0*/  LOP3.LUT P0, RZ, R6, 0xff, RZ, 0xc0, !PT ;  /* 0x000000ff06ff7812 */ /* 0x000fe2000780c0ff */
[----:B------:R-:W-:Y:S02]  /*4ae0*/  IMAD.MOV.U32 R0, RZ, RZ, 0x1 ;  /* 0x00000001ff007424 */ /* 0x000fe400078e00ff */
[----:B------:R-:W-:-:S10]  /*4af0*/  IMAD.MOV.U32 R12, RZ, RZ, RZ ;  /* 0x000000ffff0c7224 */ /* 0x000fd400078e00ff */
[----:B------:R-:W-:Y:S05]  /*4b00*/  @!P0 BRA `(.L_x_83) ;  /* 0x0000000c00308947 */ /* 0x000fea0003800000 */
[----:B------:R-:W0:Y:S01]  /*4b10*/  LDC R0, c[0x0][0x28c] ;  /* 0x0000a300ff007b82 */ /* 0x000e220000000800 */
[----:B------:R-:W-:Y:S01]  /*4b20*/  ULDC UR5, c[0x0][0x600] ;  /* 0x0001800000057ab9 */ /* 0x000fe20000000800 */
[----:B------:R-:W-:Y:S01]  /*4b30*/  ULDC UR4, c[0x0][0xc] ;  /* 0x0000030000047ab9 */ /* 0x000fe20000000800 */
[----:B------:R-:W-:Y:S01]  /*4b40*/  UIADD3 UR16, UR5, -0x1, URZ ;  /* 0xffffffff05107890 */ /* 0x000fe2000fffe03f */
[C---:B------:R-:W-:Y:S01]  /*4b50*/  LOP3.LUT P2, RZ, R18.reuse, 0x7f, RZ, 0xc0, !PT ;  /* 0x0000007f12ff7812 */ /* 0x040fe2000784c0ff */
[----:B------:R-:W-:Y:S01]  /*4b60*/  ULDC UR6, c[0x0][0x658] ;  /* 0x0001960000067ab9 */ /* 0x000fe20000000800 */
[----:B------:R-:W-:Y:S01]  /*4b70*/  ULDC UR5, c[0x0][0x10] ;  /* 0x0000040000057ab9 */ /* 0x000fe20000000800 */
[----:B------:R-:W-:Y:S01]  /*4b80*/  UMOV UR7, 0xffffffff ;  /* 0xffffffff00077882 */ /* 0x000fe20000000000 */
[----:B------:R-:W-:Y:S01]  /*4b90*/  UMOV UR8, 0x1 ;  /* 0x0000000100087882 */ /* 0x000fe20000000000 */
[----:B------:R-:W-:Y:S01]  /*4ba0*/  UIMAD.WIDE.U32 UR4, UR4, UR5, URZ ;  /* 0x00000005040472a5 */ /* 0x000fe2000f8e003f */
[----:B------:R-:W-:Y:S01]  /*4bb0*/  LOP3.LUT P0, RZ, R18, 0x1f, RZ, 0xc0, !PT ;  /* 0x0000001f12ff7812 */ /* 0x000fe2000780c0ff */
[----:B------:R-:W-:Y:S01]  /*4bc0*/  USHF.L.U32 UR7, UR7, UR6, URZ ;  /* 0x0000000607077299 */ /* 0x000fe2000800063f */
[----:B------:R-:W-:Y:S01]  /*4bd0*/  BSSY B0, `(.L_x_83) ;  /* 0x00000bf000007945 */ /* 0x000fe20003800000 */
[----:B------:R-:W-:Y:S01]  /*4be0*/  USHF.L.U32 UR18, UR8, UR6, URZ ;  /* 0x0000000608127299 */ /* 0x000fe2000800063f */
[----:B------:R-:W-:Y:S01]  /*4bf0*/  IMAD.MOV.U32 R13, RZ, RZ, 0x1 ;  /* 0x00000001ff0d7424 */ /* 0x000fe200078e00ff */
[----:B------:R-:W-:Y:S01]  /*4c00*/  LOP3.LUT R11, R19, 0x2, RZ, 0xfc, !PT ;  /* 0x00000002130b7812 */ /* 0x000fe200078efcff */
[----:B------:R-:W-:Y:S01]  /*4c10*/  ULDC UR6, c[0x0][0x14] ;  /* 0x0000050000067ab9 */ /* 0x000fe20000000800 */
[----:B------:R-:W-:Y:S01]  /*4c20*/  PLOP3.LUT P0, PT, P0, P2, PT, 0x8a, 0x0 ;  /* 0x000000000000781c */ /* 0x000fe20000705172 */
[----:B------:R-:W-:Y:S01]  /*4c30*/  UIMAD.WIDE.U32 UR20, UR4, UR6, URZ ;  /* 0x00000006041472a5 */ /* 0x000fe2000f8e003f */
[----:B------:R-:W-:Y:S01]  /*4c40*/  IMAD.MOV.U32 R12, RZ, RZ, RZ ;  /* 0x000000ffff0c7224 */ /* 0x000fe200078e00ff */
[----:B------:R-:W-:-:S02]  /*4c50*/  UIMAD UR13, UR5, UR6, URZ ;  /* 0x00000006050d72a4 */ /* 0x000fc4000f8e023f */
[----:B------:R-:W-:Y:S01]  /*4c60*/  ULOP3.LUT UR17, URZ, UR7, URZ, 0x33, !UPT ;  /* 0x000000073f117292 */ /* 0x000fe2000f8e333f */
[----:B0-----:R-:W-:Y:S01]  /*4c70*/  VIADD R0, R0, 0x3f ;  /* 0x0000003f00007836 */ /* 0x001fe20000000000 */
[----:B------:R-:W-:Y:S01]  /*4c80*/  UIADD3 UR13, UR21, UR13, URZ ;  /* 0x0000000d150d7290 */ /* 0x000fe2000fffe03f */
[----:B------:R-:W-:-:S03]  /*4c90*/  ULDC.64 UR22, c[0x0][0x198] ;  /* 0x0000660000167ab9 */ /* 0x000fc60000000a00 */
[----:B------:R-:W-:-:S04]  /*4ca0*/  SHF.R.S32.HI R3, RZ, 0x1f, R0 ;  /* 0x0000001fff037819 */ /* 0x000fc80000011400 */
[----:B------:R-:W-:Y:S01]  /*4cb0*/  LEA.HI R3, R3, R0, RZ, 0x6 ;  /* 0x0000000003037211 */ /* 0x000fe200078f30ff */
[----:B------:R-:W-:-:S03]  /*4cc0*/  IMAD.MOV.U32 R0, RZ, RZ, 0x1 ;  /* 0x00000001ff007424 */ /* 0x000fc600078e00ff */
[----:B------:R-:W-:-:S05]  /*4cd0*/  SHF.R.S32.HI R3, RZ, 0x6, R3 ;  /* 0x00000006ff037819 */ /* 0x000fca0000011403 */
[----:B------:R-:W-:-:S07]  /*4ce0*/  VIADD R10, R3, 0x1 ;  /* 0x00000001030a7836 */ /* 0x000fce0000000000 */
.L_x_95:
[----:B------:R-:W-:-:S03]  /*4cf0*/  UMOV UR4, 0xffffffff ;  /* 0xffffffff00047882 */ /* 0x000fc60000000000 */
[----:B------:R-:W-:Y:S05]  /*4d00*/  BRA.DIV UR4, `(.L_x_84) ;  /* 0x0000001204747947 */ /* 0x000fea000b800000 */
[----:B------:R-:W-:-:S13]  /*4d10*/  ELECT P6, URZ, PT ;  /* 0x00000000003f782f */ /* 0x000fda00038c0000 */
.L_x_112:
[----:B------:R-:W0:Y:S01]  /*4d20*/  LDC R4, c[0x0][0x28c] ;  /* 0x0000a300ff047b82 */ /* 0x000e220000000800 */
[----:B------:R-:W-:Y:S01]  /*4d30*/  BSSY B1, `(.L_x_85) ;  /* 0x0000037000017945 */ /* 0x000fe20003800000 */
[----:B0-----:R-:W-:-:S13]  /*4d40*/  ISETP.LT.OR P6, PT, R4, 0x1, !P6 ;  /* 0x000000010400780c */ /* 0x001fda00077c1670 */
[----:B------:R-:W-:Y:S05]  /*4d50*/  @P6 BRA `(.L_x_86) ;  /* 0x0000000000d06947 */ /* 0x000fea0003800000 */
[----:B------:R-:W-:Y:S02]  /*4d60*/  IMAD R15, R9, 0x30, RZ ;  /* 0x00000030090f7824 */ /* 0x000fe400078e02ff */
[----:B------:R-:W-:Y:S02]  /*4d70*/  IMAD.SHL.U32 R18, R7, 0x80, RZ ;  /* 0x0000008007127824 */ /* 0x000fe400078e00ff */
[----:B------:R-:W-:Y:S02]  /*4d80*/  IMAD.MOV.U32 R20, RZ, RZ, RZ ;  /* 0x000000ffff147224 */ /* 0x000fe400078e00ff */
[----:B------:R-:W-:Y:S02]  /*4d90*/  IMAD.MOV.U32 R4, RZ, RZ, R10 ;  /* 0x000000ffff047224 */ /* 0x000fe400078e000a */
[----:B------:R-:W-:Y:S02]  /*4da0*/  IMAD.MOV.U32 R5, RZ, RZ, R0 ;  /* 0x000000ffff057224 */ /* 0x000fe400078e0000 */
[----:B------:R-:W-:-:S07]  /*4db0*/  IMAD.MOV.U32 R6, RZ, RZ, R12 ;  /* 0x000000ffff067224 */ /* 0x000fce00078e000c */
.L_x_90:
[----:B------:R-:W0:Y:S01]  /*4dc0*/  S2R R14, SR_CgaCtaId ;  /* 0x00000000000e7919 */ /* 0x000e220000008800 */
[----:B------:R-:W-:Y:S01]  /*4dd0*/  MOV R7, 0x400 ;  /* 0x0000040000077802 */ /* 0x000fe20000000f00 */
[----:B------:R-:W1:Y:S03]  /*4de0*/  @!P2 LDC R9, c[0x0][0x500] ;  /* 0x00014000ff09ab82 */ /* 0x000e660000000800 */
[----:B0-----:R-:W-:Y:S02]  /*4df0*/  LEA R21, R14, R7, 0x18 ;  /* 0x000000070e157211 */ /* 0x001fe400078ec0ff */
[----:B------:R-:W-:-:S03]  /*4e00*/  SHF.L.U32 R7, R5, 0x1f, RZ ;  /* 0x0000001f05077819 */ /* 0x000fc600000006ff */
[----:B------:R-:W-:-:S04]  /*4e10*/  IMAD R14, R6, 0x8, R21 ;  /* 0x00000008060e7824 */ /* 0x000fc800078e0215 */
[----:B------:R-:W0:Y:S02]  /*4e20*/  SYNCS.PHASECHK.TRANS64.TRYWAIT P1, [R14+URZ+0x50], R7 ;  /* 0x000050070e0075a7 */ /* 0x000e24000802017f */
[----:B01----:R-:W-:Y:S05]  /*4e30*/  @!P1 BRA `(.L_x_87) ;  /* 0x0000001000489947 */ /* 0x003fea0003800000 */
.L_x_113:
[----:B0-----:R-:W-:Y:S01]  /*4e40*/  PRMT R7, R11, 0x9910, RZ ;  /* 0x000099100b077816 */ /* 0x001fe200000000ff */
[----:B------:R0:W-:Y:S03]  /*4e50*/  @!P2 SYNCS.ARRIVE.TRANS64 RZ, [R14+URZ], R9 ;  /* 0x000000090effa9a7 */ /* 0x0001e6000800003f */
[----:B------:R-:W-:-:S13]  /*4e60*/  ISETP.NE.AND P1, PT, R7, 0x2, PT ;  /* 0x000000020700780c */ /* 0x000fda0003f25270 */
[----:B0-----:R-:W-:Y:S05]  /*4e70*/  @P1 BRA `(.L_x_88) ;  /* 0x0000000000041947 */ /* 0x001fea0003800000 */
[----:B------:R-:W-:Y:S01]  /*4e80*/  BPT.TRAP 0x1 ;  /* 0x000000040000795c */ /* 0x000fe20000300000 */
.L_x_88:
[----:B------:R-:W-:Y:S05]  /*4e90*/  @P0 BRA `(.L_x_89) ;  /* 0x0000000000040947 */ /* 0x000fea0003800000 */
[----:B------:R-:W-:Y:S01]  /*4ea0*/  BPT.TRAP 0x1 ;  /* 0x000000040000795c */ /* 0x000fe20000300000 */
.L_x_89:
[--C-:B------:R-:W-:Y:S01]  /*4eb0*/  IMAD R7, R6, 0x4000, R21.reuse ;  /* 0x0000400006077824 */ /* 0x100fe200078e0215 */
[----:B------:R-:W-:Y:S01]  /*4ec0*/  R2UR UR9, R14 ;  /* 0x000000000e0972ca */ /* 0x000fe200000e0000 */
[----:B------:R-:W-:Y:S01]  /*4ed0*/  IMAD R21, R6, 0x1800, R21 ;  /* 0x0000180006157824 */ /* 0x000fe200078e0215 */
[----:B------:R-:W-:Y:S01]  /*4ee0*/  UIADD3 UR4, UP0, UR22, 0xf0, URZ ;  /* 0x000000f016047890 */ /* 0x000fe2000ff1e03f */
[----:B------:R-:W-:Y:S01]  /*4ef0*/  VIADD R4, R4, 0xffffffff ;  /* 0xffffffff04047836 */ /* 0x000fe20000000000 */
[----:B------:R-:W-:Y:S01]  /*4f00*/  R2UR UR5, R7 ;  /* 0x00000000070572ca */ /* 0x000fe200000e0000 */
[----:B------:R-:W-:Y:S01]  /*4f10*/  UIADD3 UR24, UP1, UR22, 0x1f0, URZ ;  /* 0x000001f016187890 */ /* 0x000fe2000ff3e03f */
[----:B------:R-:W-:Y:S01]  /*4f20*/  R2UR UR8, R21 ;  /* 0x00000000150872ca */ /* 0x000fe200000e0000 */
[----:B------:R-:W-:Y:S01]  /*4f30*/  VIADD R6, R6, 0x1 ;  /* 0x0000000106067836 */ /* 0x000fe20000000000 */
[----:B------:R-:W-:Y:S01]  /*4f40*/  R2UR UR11, R18 ;  /* 0x00000000120b72ca */ /* 0x000fe200000e0000 */
[----:B------:R-:W-:Y:S01]  /*4f50*/  UIADD3.X UR25, URZ, UR23, URZ, UP1, !UPT ;  /* 0x000000173f197290 */ /* 0x000fe20008ffe43f */
[----:B------:R-:W-:Y:S01]  /*4f60*/  R2UR UR10, R20 ;  /* 0x00000000140a72ca */ /* 0x000fe200000e0000 */
[----:B------:R-:W-:Y:S01]  /*4f70*/  UMOV UR6, 0x0 ;  /* 0x0000000000067882 */ /* 0x000fe20000000000 */
[----:B------:R-:W-:Y:S01]  /*4f80*/  R2UR UR12, R8 ;  /* 0x00000000080c72ca */ /* 0x000fe200000e0000 */
[----:B------:R-:W-:Y:S01]  /*4f90*/  UMOV UR7, 0x10000000 ;  /* 0x1000000000077882 */ /* 0x000fe20000000000 */
[----:B------:R-:W-:Y:S01]  /*4fa0*/  R2UR UR19, R15 ;  /* 0x000000000f1372ca */ /* 0x000fe200000e0000 */
[----:B------:R-:W-:Y:S01]  /*4fb0*/  VIADD R20, R20, 0x40 ;  /* 0x0000004014147836 */ /* 0x000fe20000000000 */
[----:B------:R-:W-:Y:S01]  /*4fc0*/  ISETP.GT.AND P3, PT, R4, 0x1, PT ;  /* 0x000000010400780c */ /* 0x000fe20003f64270 */
[----:B------:R-:W-:Y:S01]  /*4fd0*/  UIADD3 UR14, UR5, 0x180, URZ ;  /* 0x00000180050e7890 */ /* 0x000fe2000fffe03f */
[----:B------:R-:W-:Y:S01]  /*4fe0*/  ISETP.NE.AND P1, PT, R6, 0xa, PT ;  /* 0x0000000a0600780c */ /* 0x000fe20003f25270 */
[----:B------:R-:W-:-:S02]  /*4ff0*/  UIADD3.X UR5, URZ, UR23, URZ, UP0, !UPT ;  /* 0x000000173f057290 */ /* 0x000fc400087fe43f */
[----:B------:R-:W-:Y:S01]  /*5000*/  UIADD3 UR15, UR8, 0x28180, URZ ;  /* 0x00028180080f7890 */ /* 0x000fe2000fffe03f */
[----:B------:R-:W-:Y:S02]  /*5010*/  SEL R14, RZ, 0x1, P1 ;  /* 0x00000001ff0e7807 */ /* 0x000fe40000800000 */
[----:B------:R-:W-:Y:S01]  /*5020*/  UMOV UR8, UR14 ;  /* 0x0000000e00087c82 */ /* 0x000fe20008000000 */
[----:B------:R-:W-:Y:S02]  /*5030*/  SEL R6, R6, RZ, P1 ;  /* 0x000000ff06067207 */ /* 0x000fe40000800000 */
[----:B------:R-:W-:Y:S01]  /*5040*/  LOP3.LUT R5, R5, R14, RZ, 0x3c, !PT ;  /* 0x0000000e05057212 */ /* 0x000fe200078e3cff */
[----:B------:R0:W-:Y:S02]  /*5050*/  UTMALDG.3D [UR8], [UR4], desc[UR6] ;  /* 0x00000608040075b4 */ /* 0x0001e40008011000 */
[----:B0-----:R-:W-:Y:S01]  /*5060*/  UMOV UR8, UR15 ;  /* 0x0000000f00087c82 */ /* 0x001fe20008000000 */
[----:B------:R-:W-:-:S02]  /*5070*/  UMOV UR11, UR19 ;  /* 0x00000013000b7c82 */ /* 0x000fc40008000000 */
[----:B------:R0:W-:Y:S02]  /*5080*/  UTMALDG.3D [UR8], [UR24], desc[UR6] ;  /* 0x00000608180075b4 */ /* 0x0001e40008011000 */
[----:B0-----:R-:W-:Y:S05]  /*5090*/  @P3 BRA `(.L_x_90) ;  /* 0xfffffffc00483947 */ /* 0x001fea000383ffff */
.L_x_86:
[----:B------:R-:W-:Y:S05]  /*50a0*/  BSYNC B1 ;  /* 0x0000000000017941 */ /* 0x000fea0003800000 */
.L_x_85:
[----:B------:R-:W-:Y:S01]  /*50b0*/  LOP3.LUT P3, RZ, R13, 0xff, RZ, 0xc0, !PT ;  /* 0x000000ff0dff7812 */ /* 0x000fe2000786c0ff */
[----:B------:R-:W-:Y:S01]  /*50c0*/  IMAD.IADD R12, R3, 0x1, R12 ;  /* 0x00000001030c7824 */ /* 0x000fe200078e020c */
[----:B------:R-:W-:Y:S01]  /*50d0*/  IADD3 R16, P4, R16, UR20, RZ ;  /* 0x0000001410107c10 */ /* 0x000fe2000ff9e0ff */
[----:B------:R-:W-:Y:S01]  /*50e0*/  ULDC.64 UR4, c[0x0][0x650] ;  /* 0x0001940000047ab9 */ /* 0x000fe20000000a00 */
[----:B------:R-:W-:Y:S01]  /*50f0*/  BSSY B1, `(.L_x_91) ;  /* 0x000006a000017945 */ /* 0x000fe20003800000 */
[----:B------:R-:W-:Y:S01]  /*5100*/  IMAD.MOV.U32 R9, RZ, RZ, -0x1 ;  /* 0xffffffffff097424 */ /* 0x000fe200078e00ff */
[----:B------:R-:W-:Y:S01]  /*5110*/  ISETP.GT.U32.AND P1, PT, R12, 0x9, PT ;  /* 0x000000090c00780c */ /* 0x000fe20003f24070 */
[----:B------:R-:W-:Y:S01]  /*5120*/  IMAD.MOV.U32 R8, RZ, RZ, -0x1 ;  /* 0xffffffffff087424 */ /* 0x000fe200078e00ff */
[----:B------:R-:W-:Y:S02]  /*5130*/  IADD3.X R17, R17, UR13, RZ, P4, !PT ;  /* 0x0000000d11117c10 */ /* 0x000fe4000a7fe4ff */
[----:B------:R-:W-:-:S02]  /*5140*/  ISETP.LT.U32.AND P1, PT, R3, 0xa, P1 ;  /* 0x0000000a0300780c */ /* 0x000fc40000f21070 */
[----:B------:R-:W-:Y:S01]  /*5150*/  PRMT R13, RZ, 0x7610, R13 ;  /* 0x00007610ff0d7816 */ /* 0x000fe2000000000d */
[----:B------:R-:W0:Y:S01]  /*5160*/  @P3 S2R R5, SR_CgaCtaId ;  /* 0x0000000000053919 */ /* 0x000e220000008800 */
[----:B------:R-:W-:-:S04]  /*5170*/  @P3 MOV R4, 0x400 ;  /* 0x0000040000043802 */ /* 0x000fc80000000f00 */
[----:B0-----:R-:W-:Y:S01]  /*5180*/  @P3 LEA R6, R5, R4, 0x18 ;  /* 0x0000000405063211 */ /* 0x001fe200078ec0ff */
[----:B------:R-:W-:-:S03]  /*5190*/  IMAD.WIDE.U32 R4, R12, -0x33333333, RZ ;  /* 0xcccccccd0c047825 */ /* 0x000fc600078e00ff */
[----:B------:R0:W-:Y:S01]  /*51a0*/  @P3 SYNCS.ARRIVE.TRANS64.A1T0 RZ, [R6+URZ+0xb8], RZ ;  /* 0x0000b8ff06ff39a7 */ /* 0x0001e2000810003f */
[----:B------:R-:W-:Y:S02]  /*51b0*/  ISETP.GE.U32.AND P3, PT, R3, 0xa, PT ;  /* 0x0000000a0300780c */ /* 0x000fe40003f66070 */
[----:B------:R-:W-:Y:S02]  /*51c0*/  SHF.R.U32.HI R7, RZ, 0x3, R5 ;  /* 0x00000003ff077819 */ /* 0x000fe40000011605 */
[----:B------:R-:W-:Y:S02]  /*51d0*/  SEL R5, RZ, 0x1, !P1 ;  /* 0x00000001ff057807 */ /* 0x000fe40004800000 */
[----:B------:R-:W-:Y:S01]  /*51e0*/  ISETP.GE.U32.AND P1, PT, R16, UR4, PT ;  /* 0x0000000410007c0c */ /* 0x000fe2000bf26070 */
[----:B------:R-:W-:Y:S01]  /*51f0*/  IMAD R12, R7, -0xa, R12 ;  /* 0xfffffff6070c7824 */ /* 0x000fe200078e020c */
[----:B------:R-:W-:Y:S02]  /*5200*/  LOP3.LUT R0, R0, R5, RZ, 0x3c, !PT ;  /* 0x0000000500007212 */ /* 0x000fe400078e3cff */
[----:B------:R-:W-:-:S02]  /*5210*/  ISETP.GE.U32.AND.EX P1, PT, R17, UR5, PT, P1 ;  /* 0x0000000511007c0c */ /* 0x000fc4000bf26110 */
[----:B------:R-:W-:Y:S02]  /*5220*/  PRMT R4, RZ, 0x7610, R4 ;  /* 0x00007610ff047816 */ /* 0x000fe40000000004 */
[----:B------:R-:W-:Y:S01]  /*5230*/  @P3 LOP3.LUT R0, R0, 0x1, R7, 0x78, !PT ;  /* 0x0000000100003812 */ /* 0x000fe200078e7807 */
[----:B------:R-:W-:-:S08]  /*5240*/  IMAD.MOV.U32 R7, RZ, RZ, -0x1 ;  /* 0xffffffffff077424 */ /* 0x000fd000078e00ff */
[----:B0-----:R-:W-:Y:S05]  /*5250*/  @P1 BRA `(.L_x_92) ;  /* 0x00000004004c1947 */ /* 0x001fea0003800000 */
[----:B------:R-:W-:Y:S01]  /*5260*/  ULDC.64 UR4, c[0x0][0x628] ;  /* 0x00018a0000047ab9 */ /* 0x000fe20000000a00 */
[----:B------:R-:W0:Y:S01]  /*5270*/  S2R R15, SR_CTAID.X ;  /* 0x00000000000f7919 */ /* 0x000e220000002500 */
[----:B------:R-:W-:Y:S01]  /*5280*/  ISETP.NE.U32.AND P1, PT, RZ, UR4, PT ;  /* 0x00000004ff007c0c */ /* 0x000fe2000bf25070 */
[----:B------:R-:W-:Y:S01]  /*5290*/  ULDC UR7, c[0x0][0x630] ;  /* 0x00018c0000077ab9 */ /* 0x000fe20000000800 */
[----:B------:R-:W-:Y:S01]  /*52a0*/  IMAD.MOV.U32 R4, RZ, RZ, R16 ;  /* 0x000000ffff047224 */ /* 0x000fe200078e0010 */
[----:B------:R-:W1:Y:S01]  /*52b0*/  S2R R14, SR_CTAID.Y ;  /* 0x00000000000e7919 */ /* 0x000e620000002600 */
[----:B------:R-:W-:Y:S01]  /*52c0*/  ISETP.NE.AND.EX P1, PT, RZ, UR5, PT, P1 ;  /* 0x00000005ff007c0c */ /* 0x000fe2000bf25310 */
[----:B------:R-:W-:-:S12]  /*52d0*/  IMAD.MOV.U32 R5, RZ, RZ, R17 ;  /* 0x000000ffff057224 */ /* 0x000fd800078e0011 */
[----:B------:R-:W-:Y:S05]  /*52e0*/  @!P1 BRA `(.L_x_93) ;  /* 0x0000000000289947 */ /* 0x000fea0003800000 */
[----:B------:R-:W-:Y:S02]  /*52f0*/  ULDC UR6, c[0x0][0x634] ;  /* 0x00018d0000067ab9 */ /* 0x000fe40000000800 */
[----:B------:R-:W-:-:S05]  /*5300*/  IADD3 R9, P1, R16, UR6, RZ ;  /* 0x0000000610097c10 */ /* 0x000fca000ff3e0ff */
[----:B------:R-:W-:-:S04]  /*5310*/  IMAD.X R21, RZ, RZ, R17, P1 ;  /* 0x000000ffff157224 */ /* 0x000fc800008e0611 */
[----:B------:R-:W-:-:S04]  /*5320*/  IMAD.WIDE.U32 R6, R21, UR4, RZ ;  /* 0x0000000415067c25 */ /* 0x000fc8000f8e00ff */
[----:B------:R-:W-:-:S04]  /*5330*/  IMAD.WIDE.U32 R6, P1, R9, UR5, R6 ;  /* 0x0000000509067c25 */ /* 0x000fc8000f820006 */
[----:B------:R-:W-:-:S04]  /*5340*/  IMAD.WIDE.U32 R8, R9, UR4, RZ ;  /* 0x0000000409087c25 */ /* 0x000fc8000f8e00ff */
[----:B------:R-:W-:Y:S01]  /*5350*/  IMAD.X R5, RZ, RZ, RZ, P1 ;  /* 0x000000ffff057224 */ /* 0x000fe200008e06ff */
[----:B------:R-:W-:Y:S01]  /*5360*/  IADD3 RZ, P1, R9, R6, RZ ;  /* 0x0000000609ff7210 */ /* 0x000fe20007f3e0ff */
[----:B------:R-:W-:-:S04]  /*5370*/  IMAD.MOV.U32 R4, RZ, RZ, R7 ;  /* 0x000000ffff047224 */ /* 0x000fc800078e0007 */
[----:B------:R-:W-:-:S08]  /*5380*/  IMAD.WIDE.U32.X R4, R21, UR5, R4, P1 ;  /* 0x0000000515047c25 */ /* 0x000fd000088e0404 */
.L_x_93:
[--C-:B------:R-:W-:Y:S01]  /*5390*/  SHF.R.U64 R8, R4, UR7, R5.reuse ;  /* 0x0000000704087c19 */ /* 0x100fe20008001205 */
[----:B------:R-:W-:Y:S01]  /*53a0*/  ULDC.64 UR4, c[0x0][0x620] ;  /* 0x0001880000047ab9 */ /* 0x000fe20000000a00 */
[----:B------:R-:W-:Y:S01]  /*53b0*/  SHF.R.U32.HI R4, RZ, UR7, R5 ;  /* 0x00000007ff047c19 */ /* 0x000fe20008011605 */
[----:B------:R-:W2:Y:S01]  /*53c0*/  LDC R24, c[0x0][0x144] ;  /* 0x00005100ff187b82 */ /* 0x000ea20000000800 */
[----:B------:R-:W-:Y:S01]  /*53d0*/  IADD3 R7, P1, RZ, -R8, RZ ;  /* 0x80000008ff077210 */ /* 0x000fe20007f3e0ff */
[----:B------:R-:W-:Y:S01]  /*53e0*/  ULDC.64 UR8, c[0x0][0x640] ;  /* 0x0001900000087ab9 */ /* 0x000fe20000000a00 */
[----:B0-----:R-:W-:Y:S01]  /*53f0*/  I2FP.F32.U32 R9, R15 ;  /* 0x0000000f00097245 */ /* 0x001fe20000201000 */
[----:B------:R-:W-:Y:S02]  /*5400*/  ULDC UR6, c[0x0][0x608] ;  /* 0x0001820000067ab9 */ /* 0x000fe40000000800 */
[----:B------:R-:W-:Y:S01]  /*5410*/  IMAD.X R4, RZ, RZ, ~R4, P1 ;  /* 0x000000ffff047224 */ /* 0x000fe200008e0e04 */
[----:B------:R-:W-:Y:S01]  /*5420*/  ISETP.NE.U32.AND P1, PT, RZ, UR8, PT ;  /* 0x00000008ff007c0c */ /* 0x000fe2000bf25070 */
[----:B------:R-:W0:Y:S02]  /*5430*/  LDC R21, c[0x0][0x148] ;  /* 0x00005200ff157b82 */ /* 0x000e240000000800 */
[----:B------:R-:W-:Y:S01]  /*5440*/  IMAD R6, R4, UR4, RZ ;  /* 0x0000000404067c24 */ /* 0x000fe2000f8e02ff */
[----:B------:R-:W-:Y:S01]  /*5450*/  ISETP.NE.AND.EX P1, PT, RZ, UR9, PT, P1 ;  /* 0x00000009ff007c0c */ /* 0x000fe2000bf25310 */
[----:B------:R-:W-:Y:S01]  /*5460*/  IMAD.WIDE.U32 R4, R7, UR4, R16 ;  /* 0x0000000407047c25 */ /* 0x000fe2000f8e0010 */
[----:B------:R-:W-:-:S03]  /*5470*/  ULDC UR4, c[0x0][0x150] ;  /* 0x0000540000047ab9 */ /* 0x000fc60000000800 */
[----:B------:R-:W-:Y:S02]  /*5480*/  IMAD R7, R7, UR5, R6 ;  /* 0x0000000507077c24 */ /* 0x000fe4000f8e0206 */
[----:B------:R-:W-:Y:S01]  /*5490*/  FMUL R6, R9, UR4 ;  /* 0x0000000409067c20 */ /* 0x000fe20008400000 */
[----:B------:R-:W-:Y:S01]  /*54a0*/  ULDC UR4, c[0x0][0x618] ;  /* 0x0001860000047ab9 */ /* 0x000fe20000000800 */
[----:B------:R-:W-:Y:S01]  /*54b0*/  ULDC UR5, c[0x0][0x154] ;  /* 0x0000550000057ab9 */ /* 0x000fe20000000800 */
[----:B------:R-:W-:-:S03]  /*54c0*/  IMAD.IADD R5, R5, 0x1, R7 ;  /* 0x0000000105057824 */ /* 0x000fc600078e0207 */
[----:B------:R-:W3:Y:S02]  /*54d0*/  F2I.U32.TRUNC.NTZ R6, R6 ;  /* 0x0000000600067305 */ /* 0x000ee4000020f000 */
[----:B------:R-:W-:Y:S02]  /*54e0*/  SHF.R.U64 R9, R4, UR4, R5 ;  /* 0x0000000404097c19 */ /* 0x000fe40008001205 */
[----:B-1----:R-:W-:-:S05]  /*54f0*/  I2FP.F32.U32 R4, R14 ;  /* 0x0000000e00047245 */ /* 0x002fca0000201000 */
[----:B------:R-:W-:Y:S01]  /*5500*/  FMUL R22, R4, UR5 ;  /* 0x0000000504167c20 */ /* 0x000fe20008400000 */
[----:B------:R-:W-:Y:S01]  /*5510*/  SHF.R.U32.HI R4, RZ, UR4, R5 ;  /* 0x00000004ff047c19 */ /* 0x000fe20008011605 */
[----:B------:R-:W-:-:S03]  /*5520*/  ULDC UR4, c[0x0][0x658] ;  /* 0x0001960000047ab9 */ /* 0x000fc60000000800 */
[--C-:B------:R-:W-:Y:S01]  /*5530*/  SHF.R.U64 R20, R9, UR6, R4.reuse ;  /* 0x0000000609147c19 */ /* 0x100fe20008001204 */
[----:B------:R-:W1:Y:S01]  /*5540*/  F2I.U32.TRUNC.NTZ R22, R22 ;  /* 0x0000001600167305 */ /* 0x000e62000020f000 */
[----:B------:R-:W-:Y:S01]  /*5550*/  SHF.R.U32.HI R5, RZ, UR6, R4 ;  /* 0x00000006ff057c19 */ /* 0x000fe20008011604 */
[----:B---3--:R-:W-:-:S03]  /*5560*/  IMAD.MOV R6, RZ, RZ, -R6 ;  /* 0x000000ffff067224 */ /* 0x008fc600078e0a06 */
[----:B------:R-:W-:Y:S01]  /*5570*/  SHF.R.U64 R18, R20, UR4, R5 ;  /* 0x0000000414127c19 */ /* 0x000fe20008001205 */
[----:B--2---:R-:W-:Y:S01]  /*5580*/  IMAD R15, R24, R6, R15 ;  /* 0x00000006180f7224 */ /* 0x004fe200078e020f */
[----:B------:R-:W-:-:S03]  /*5590*/  SHF.R.U32.HI R23, RZ, UR4, R5 ;  /* 0x00000004ff177c19 */ /* 0x000fc60008011605 */
[----:B------:R-:W-:Y:S02]  /*55a0*/  IMAD.MOV.U32 R4, RZ, RZ, R18 ;  /* 0x000000ffff047224 */ /* 0x000fe400078e0012 */
[----:B------:R-:W-:Y:S01]  /*55b0*/  IMAD.MOV.U32 R5, RZ, RZ, R23 ;  /* 0x000000ffff057224 */ /* 0x000fe200078e0017 */
[----:B-1----:R-:W-:Y:S06]  /*55c0*/  @!P1 BRA `(.L_x_94) ;  /* 0x0000000000289947 */ /* 0x002fec0003800000 */
[----:B------:R-:W-:Y:S02]  /*55d0*/  ULDC UR4, c[0x0][0x64c] ;  /* 0x0001930000047ab9 */ /* 0x000fe40000000800 */
[----:B------:R-:W-:-:S05]  /*55e0*/  IADD3 R5, P1, R18, UR4, RZ ;  /* 0x0000000412057c10 */ /* 0x000fca000ff3e0ff */
[----:B------:R-:W-:-:S04]  /*55f0*/  IMAD.X R23, RZ, RZ, R23, P1 ;  /* 0x000000ffff177224 */ /* 0x000fc800008e0617 */
[----:B------:R-:W-:-:S04]  /*5600*/  IMAD.WIDE.U32 R6, R23, UR8, RZ ;  /* 0x0000000817067c25 */ /* 0x000fc8000f8e00ff */
[----:B------:R-:W-:-:S04]  /*5610*/  IMAD.WIDE.U32 R6, P1, R5, UR9, R6 ;  /* 0x0000000905067c25 */ /* 0x000fc8000f820006 */
[----:B------:R-:W-:-:S04]  /*5620*/  IMAD.WIDE.U32 R4, R5, UR8, RZ ;  /* 0x0000000805047c25 */ /* 0x000fc8000f8e00ff */
[----:B------:R-:W-:Y:S01]  /*5630*/  IMAD.MOV.U32 R4, RZ, RZ, R7 ;  /* 0x000000ffff047224 */ /* 0x000fe200078e0007 */
[----:B------:R-:W-:Y:S01]  /*5640*/  IADD3 RZ, P3, R5, R6, RZ ;  /* 0x0000000605ff7210 */ /* 0x000fe20007f7e0ff */
[----:B------:R-:W-:-:S04]  /*5650*/  IMAD.X R5, RZ, RZ, RZ, P1 ;  /* 0x000000ffff057224 */ /* 0x000fc800008e06ff */
[----:B------:R-:W-:-:S08]  /*5660*/  IMAD.WIDE.U32.X R4, R23, UR9, R4, P3 ;  /* 0x0000000917047c25 */ /* 0x000fd000098e0404 */
.L_x_94:
[----:B------:R-:W-:Y:S01]  /*5670*/  ISETP.NE.AND P1, PT, R2, 0x1, PT ;  /* 0x000000010200780c */ /* 0x000fe20003f25270 */
[----:B------:R-:W-:Y:S01]  /*5680*/  ULDC UR4, c[0x0][0x648] ;  /* 0x0001920000047ab9 */ /* 0x000fe20000000800 */
[----:B------:R-:W-:Y:S01]  /*5690*/  LOP3.LUT R20, R20, UR17, RZ, 0xc0, !PT ;  /* 0x0000001114147c12 */ /* 0x000fe2000f8ec0ff */
[----:B------:R-:W-:Y:S01]  /*56a0*/  IMAD.MOV R22, RZ, RZ, -R22 ;  /* 0x000000ffff167224 */ /* 0x000fe200078e0a16 */
[----:B------:R-:W-:Y:S01]  /*56b0*/  SHF.R.U64 R5, R4, UR4, R5 ;  /* 0x0000000404057c19 */ /* 0x000fe20008001205 */
[----:B------:R-:W-:Y:S01]  /*56c0*/  ULDC UR4, c[0x0][0x638] ;  /* 0x00018e0000047ab9 */ /* 0x000fe20000000800 */
[----:B------:R-:W-:Y:S01]  /*56d0*/  LOP3.LUT R9, R9, UR16, RZ, 0xc0, !PT ;  /* 0x0000001009097c12 */ /* 0x000fe2000f8ec0ff */
[----:B------:R-:W-:Y:S01]  /*56e0*/  ULDC UR5, c[0x0][0x610] ;  /* 0x0001840000057ab9 */ /* 0x000fe20000000800 */
[----:B------:R-:W-:Y:S02]  /*56f0*/  IMAD.MOV.U32 R4, RZ, RZ, 0x1 ;  /* 0x00000001ff047424 */ /* 0x000fe400078e00ff */
[----:B------:R-:W-:-:S02]  /*5700*/  IMAD.MOV R7, RZ, RZ, -R5 ;  /* 0x000000ffff077224 */ /* 0x000fc400078e0a05 */
[----:B------:R-:W-:Y:S02]  /*5710*/  IMAD R20, R5, UR18, R20 ;  /* 0x0000001205147c24 */ /* 0x000fe4000f8e0214 */
[----:B0-----:R-:W-:Y:S02]  /*5720*/  @P1 IMAD R15, R21, R22, R14 ;  /* 0x00000016150f1224 */ /* 0x001fe400078e020e */
[----:B------:R-:W-:Y:S01]  /*5730*/  IMAD R18, R7, UR4, R18 ;  /* 0x0000000407127c24 */ /* 0x000fe2000f8e0212 */
[----:B------:R-:W-:Y:S01]  /*5740*/  ULDC UR4, c[0x0][0x600] ;  /* 0x0001800000047ab9 */ /* 0x000fe20000000800 */
[----:B------:R-:W-:Y:S02]  /*5750*/  IMAD R15, R20, UR5, R15 ;  /* 0x00000005140f7c24 */ /* 0x000fe4000f8e020f */
[----:B------:R-:W-:-:S05]  /*5760*/  IMAD R18, R18, UR4, R9 ;  /* 0x0000000412127c24 */ /* 0x000fca000f8e0209 */
[----:B------:R-:W-:Y:S02]  /*5770*/  SEL R9, R18, R15, !P1 ;  /* 0x0000000f12097207 */ /* 0x000fe40004800000 */
[----:B------:R-:W-:-:S07]  /*5780*/  SEL R7, R15, R18, !P1 ;  /* 0x000000120f077207 */ /* 0x000fce0004800000 */
.L_x_92:
[----:B------:R-:W-:Y:S05]  /*5790*/  BSYNC B1 ;  /* 0x0000000000017941 */ /* 0x000fea0003800000 */
.L_x_91:
[----:B------:R-:W-:-:S13]  /*57a0*/  LOP3.LUT P1, RZ, R4, 0xff, RZ, 0xc0, !PT ;  /* 0x000000ff04ff7812 */ /* 0x000fda000782c0ff */
[----:B------:R-:W-:Y:S05]  /*57b0*/  @P1 BRA `(.L_x_95) ;  /* 0xfffffff4004c1947 */ /* 0x000fea000383ffff */
[----:B------:R-:W-:Y:S05]  /*57c0*/  BSYNC B0 ;  /* 0x0000000000007941 */ /* 0x000fea0003800000 */
.L_x_83:
[----:B------:R-:W-:-:S03]  /*57d0*/  UMOV UR4, 0xffffffff ;  /* 0xffffffff00047882 */ /* 0x000fc60000000000 */
[----:B------:R-:W-:Y:S05]  /*57e0*/  BRA.DIV UR4, `(.L_x_96) ;  /* 0x0000000604f07947 */ /* 0x000fea000b800000 */
[----:B------:R-:W-:-:S13]  /*57f0*/  ELECT P6, URZ, PT ;  /* 0x00000000003f782f */ /* 0x000fda00038c0000 */
.L_x_116:
[----:B------:R-:W-:Y:S04]  /*5800*/  BSSY B0, `(.L_x_97) ;  /* 0x0000061000007945 */ /* 0x000fe80003800000 */
[----:B------:R-:W-:Y:S05]  /*5810*/  @!P6 BRA `(.L_x_98) ;  /* 0x00000004007ce947 */ /* 0x000fea0003800000 */
[----:B------:R-:W-:-:S04]  /*5820*/  LOP3.LUT R19, R19, 0x2, RZ, 0xfc, !PT ;  /* 0x0000000213137812 */ /* 0x000fc800078efcff */
[----:B------:R-:W-:-:S13]  /*5830*/  ISETP.NE.AND P0, PT, R19, 0x3, PT ;  /* 0x000000031300780c */ /* 0x000fda0003f05270 */
[----:B------:R-:W-:Y:S05]  /*5840*/  @!P0 BRA `(.L_x_99) ;  /* 0x0000000000048947 */ /* 0x000fea0003800000 */
[----:B------:R-:W-:Y:S01]  /*5850*/  BPT.TRAP 0x1 ;  /* 0x000000040000795c */ /* 0x000fe20000300000 */
.L_x_99:
[----:B------:R-:W0:Y:S01]  /*5860*/  S2R R3, SR_CgaCtaId ;  /* 0x0000000000037919 */ /* 0x000e220000008800 */
[----:B------:R-:W-:-:S04]  /*5870*/  MOV R2, 0x400 ;  /* 0x0000040000027802 */ /* 0x000fc80000000f00 */
[----:B0-----:R-:W-:Y:S02]  /*5880*/  LEA R3, R3, R2, 0x18 ;  /* 0x0000000203037211 */ /* 0x001fe400078ec0ff */
[----:B------:R-:W-:-:S03]  /*5890*/  SHF.L.U32 R2, R0, 0x1f, RZ ;  /* 0x0000001f00027819 */ /* 0x000fc600000006ff */
[----:B------:R-:W-:-:S04]  /*58a0*/  VIADD R3, R3, 0x50 ;  /* 0x0000005003037836 */ /* 0x000fc80000000000 */
[C---:B------:R-:W-:Y:S02]  /*58b0*/  IMAD R7, R12.reuse, 0x8, R3 ;  /* 0x000000080c077824 */ /* 0x040fe400078e0203 */
[----:B------:R-:W-:Y:S02]  /*58c0*/  VIADD R12, R12, 0x1 ;  /* 0x000000010c0c7836 */ /* 0x000fe40000000000 */
[----:B------:R-:W0:Y:S03]  /*58d0*/  SYNCS.PHASECHK.TRANS64.TRYWAIT P0, [R7+URZ], R2 ;  /* 0x00000002070075a7 */ /* 0x000e26000800017f */
[----:B------:R-:W-:-:S04]  /*58e0*/  ISETP.NE.AND P1, PT, R12, 0xa, PT ;  /* 0x0000000a0c00780c */ /* 0x000fc80003f25270 */
[----:B------:R-:W-:Y:S02]  /*58f0*/  SEL R5, RZ, 0x1, P1 ;  /* 0x00000001ff057807 */ /* 0x000fe40000800000 */
[----:B------:R-:W-:Y:S02]  /*5900*/  SEL R12, R12, RZ, P1 ;  /* 0x000000ff0c0c7207 */ /* 0x000fe40000800000 */
[----:B------:R-:W-:-:S03]  /*5910*/  LOP3.LUT R5, R0, R5, RZ, 0x3c, !PT ;  /* 0x0000000500057212 */ /* 0x000fc600078e3cff */
[----:B------:R-:W-:Y:S01]  /*5920*/  IMAD R9, R12, 0x8, R3 ;  /* 0x000000080c097824 */ /* 0x000fe200078e0203 */
[----:B------:R-:W-:Y:S01]  /*5930*/  SHF.L.U32 R4, R5, 0x1f, RZ ;  /* 0x0000001f05047819 */ /* 0x000fe200000006ff */
[----:B0-----:R-:W-:Y:S06]  /*5940*/  @!P0 BRA `(.L_x_100) ;  /* 0x0000000400b88947 */ /* 0x001fec0003800000 */
.L_x_117:
[----:B------:R-:W1:Y:S01]  /*5950*/  SYNCS.PHASECHK.TRANS64.TRYWAIT P0, [R9+URZ], R4 ;  /* 0x00000004090075a7 */ /* 0x000e62000800017f */
[----:B------:R-:W-:-:S05]  /*5960*/  VIADD R0, R12, 0x1 ;  /* 0x000000010c007836 */ /* 0x000fca0000000000 */
[----:B------:R-:W-:-:S04]  /*5970*/  ISETP.NE.AND P1, PT, R0, 0xa, PT ;  /* 0x0000000a0000780c */ /* 0x000fc80003f25270 */
[----:B0-----:R-:W-:Y:S02]  /*5980*/  SEL R2, RZ, 0x1, P1 ;  /* 0x00000001ff027807 */ /* 0x001fe40000800000 */
[----:B------:R-:W-:Y:S02]  /*5990*/  SEL R0, R0, RZ, P1 ;  /* 0x000000ff00007207 */ /* 0x000fe40000800000 */
[----:B------:R-:W-:-:S03]  /*59a0*/  LOP3.LUT R7, R5, R2, RZ, 0x3c, !PT ;  /* 0x0000000205077212 */ /* 0x000fc600078e3cff */
[----:B------:R-:W-:Y:S01]  /*59b0*/  IMAD R6, R0, 0x8, R3 ;  /* 0x0000000800067824 */ /* 0x000fe200078e0203 */
[----:B------:R-:W-:Y:S01]  /*59c0*/  SHF.L.U32 R5, R7, 0x1f, RZ ;  /* 0x0000001f07057819 */ /* 0x000fe200000006ff */
[----:B-1----:R-:W-:Y:S06]  /*59d0*/  @!P0 BRA `(.L_x_101) ;  /* 0x0000000400a88947 */ /* 0x002fec0003800000 */
.L_x_118:
[----:B------:R-:W1:Y:S01]  /*59e0*/  SYNCS.PHASECHK.TRANS64.TRYWAIT P0, [R6+URZ], R5 ;  /* 0x00000005060075a7 */ /* 0x000e62000800017f */
[----:B------:R-:W-:-:S05]  /*59f0*/  VIADD R0, R0, 0x1 ;  /* 0x0000000100007836 */ /* 0x000fca0000000000 */
[----:B------:R-:W-:-:S04]  /*5a00*/  ISETP.NE.AND P1, PT, R0, 0xa, PT ;  /* 0x0000000a0000780c */ /* 0x000fc80003f25270 */
[----:B------:R-:W-:Y:S02]  /*5a10*/  SEL R2, RZ, 0x1, P1 ;  /* 0x00000001ff027807 */ /* 0x000fe40000800000 */
[----:B------:R-:W-:Y:S02]  /*5a20*/  SEL R0, R0, RZ, P1 ;  /* 0x000000ff00007207 */ /* 0x000fe40000800000 */
[----:B------:R-:W-:-:S03]  /*5a30*/  LOP3.LUT R7, R7, R2, RZ, 0x3c, !PT ;  /* 0x0000000207077212 */ /* 0x000fc600078e3cff */
[----:B0-----:R-:W-:Y:S01]  /*5a40*/  IMAD R9, R0, 0x8, R3 ;  /* 0x0000000800097824 */ /* 0x001fe200078e0203 */
[----:B------:R-:W-:Y:S01]  /*5a50*/  SHF.L.U32 R4, R7, 0x1f, RZ ;  /* 0x0000001f07047819 */ /* 0x000fe200000006ff */
[----:B-1----:R-:W-:Y:S06]  /*5a60*/  @!P0 BRA `(.L_x_102) ;  /* 0x0000000400988947 */ /* 0x002fec0003800000 */
.L_x_119:
        /* <DEDUP_REMOVED lines=9> */
.L_x_120:
        /* <DEDUP_REMOVED lines=9> */
.L_x_121:
        /* <DEDUP_REMOVED lines=9> */
.L_x_122:
        /* <DEDUP_REMOVED lines=9> */
.L_x_123:
        /* <DEDUP_REMOVED lines=9> */
.L_x_124:
[----:B------:R-:W1:Y:S01]  /*5d40*/  SYNCS.PHASECHK.TRANS64.TRYWAIT P0, [R6+URZ], R5 ;  /* 0x00000005060075a7 */ /* 0x000e62000800017f */
[----:B------:R-:W-:-:S05]  /*5d50*/  VIADD R0, R0, 0x1 ;  /* 0x0000000100007836 */ /* 0x000fca0000000000 */
[----:B------:R-:W-:-:S04]  /*5d60*/  ISETP.NE.AND P1, PT, R0, 0xa, PT ;  /* 0x0000000a0000780c */ /* 0x000fc80003f25270 */
[----:B------:R-:W-:Y:S02]  /*5d70*/  SEL R2, RZ, 0x1, P1 ;  /* 0x00000001ff027807 */ /* 0x000fe40000800000 */
[----:B------:R-:W-:Y:S02]  /*5d80*/  SEL R0, R0, RZ, P1 ;  /* 0x000000ff00007207 */ /* 0x000fe40000800000 */
[----:B------:R-:W-:Y:S01]  /*5d90*/  LOP3.LUT R2, R7, R2, RZ, 0x3c, !PT ;  /* 0x0000000207027212 */ /* 0x000fe200078e3cff */
[----:B-1----:R-:W-:Y:S06]  /*5da0*/  @!P0 BRA `(.L_x_108) ;  /* 0x0000000400408947 */ /* 0x002fec0003800000 */
.L_x_125:
[----:B------:R-:W-:Y:S01]  /*5db0*/  IMAD R3, R0, 0x8, R3 ;  /* 0x0000000800037824 */ /* 0x000fe200078e0203 */
[----:B------:R-:W-:-:S07]  /*5dc0*/  SHF.L.U32 R0, R2, 0x1f, RZ ;  /* 0x0000001f02007819 */ /* 0x000fce00000006ff */
.L_x_109:
[----:B--2---:R2:W3:Y:S02]  /*5dd0*/  SYNCS.PHASECHK.TRANS64.TRYWAIT P0, [R3+URZ], R0 ;  /* 0x00000000030075a7 */ /* 0x0044e4000800017f */
[----:B---3--:R-:W-:Y:S05]  /*5de0*/  @!P0 NANOSLEEP.SYNCS 0x989680 ;  /* 0x009896800000895d */ /* 0x008fea0003900000 */
[----:B------:R-:W3:Y:S02]  /*5df0*/  @!P0 SYNCS.PHASECHK.TRANS64 P0, [R3+URZ], R0 ;  /* 0x00000000030085a7 */ /* 0x000ee4000800007f */
[----:B---3--:R-:W-:Y:S05]  /*5e00*/  @!P0 BRA `(.L_x_109) ;  /* 0xfffffffc00f08947 */ /* 0x008fea000383ffff */
.L_x_98:
[----:B------:R-:W-:Y:S05]  /*5e10*/  BSYNC B0 ;  /* 0x0000000000007941 */ /* 0x000fea0003800000 */
.L_x_97:
[----:B------:R-:W-:Y:S05]  /*5e20*/  EXIT ;  /* 0x000000000000794d */ /* 0x000fea0003800000 */
.L_x_18:
[----:B---3--:R3:W4:Y:S02]  /*5e30*/  SYNCS.PHASECHK.TRANS64.TRYWAIT P1, [R3+URZ], R0 ;  /* 0x00000000030075a7 */ /* 0x008724000802017f */
[----:B----4-:R-:W-:Y:S05]  /*5e40*/  @!P1 NANOSLEEP.SYNCS 0x989680 ;  /* 0x009896800000995d */ /* 0x010fea0003900000 */
[----:B------:R-:W4:Y:S02]  /*5e50*/  @!P1 SYNCS.PHASECHK.TRANS64 P1, [R3+URZ], R0 ;  /* 0x00000000030095a7 */ /* 0x000f24000802007f */
[----:B----4-:R-:W-:Y:S05]  /*5e60*/  @!P1 BRA `(.L_x_18) ;  /* 0xfffffffc00f09947 */ /* 0x010fea000383ffff */
[----:B------:R-:W-:Y:S05]  /*5e70*/  BRA `(.L_x_17) ;  /* 0xffffffb400207947 */ /* 0x000fea000383ffff */
.L_x_23:
[----:B-1----:R-:W-:-:S04]  /*5e80*/  IMAD.U32 R4, RZ, RZ, UR9 ;  /* 0x00000009ff047e24 */ /* 0x002fc8000f8e00ff */
[----:B------:R1:W2:Y:S03]  /*5e90*/  SYNCS.PHASECHK.TRANS64.TRYWAIT P1, [R4+URZ], R3 ;  /* 0x00000003040075a7 */ /* 0x0002a6000802017f */
[----:B--2---:R-:W-:Y:S05]  /*5ea0*/  @!P1 NANOSLEEP.SYNCS 0x989680 ;  /* 0x009896800000995d */ /* 0x004fea0003900000 */
[----:B------:R-:W2:Y:S02]  /*5eb0*/  @!P1 SYNCS.PHASECHK.TRANS64 P1, [R4+URZ], R3 ;  /* 0x00000003040095a7 */ /* 0x000ea4000802007f */
[----:B--2---:R-:W-:Y:S05]  /*5ec0*/  @!P1 BRA `(.L_x_23) ;  /* 0xfffffffc00ec9947 */ /* 0x004fea000383ffff */
[----:B------:R-:W-:Y:S05]  /*5ed0*/  BRA `(.L_x_22) ;  /* 0xffffffb800c07947 */ /* 0x000fea000383ffff */
.L_x_84:
[----:B------:R-:W-:Y:S01]  /*5ee0*/  BSSY B1, `(.L_x_110) ;  /* 0x0000006000017945 */ /* 0x000fe20003800000 */
[----:B------:R-:W-:-:S07]  /*5ef0*/  IMAD.MOV.U32 R15, RZ, RZ, -0x1 ;  /* 0xffffffffff0f7424 */ /* 0x000fce00078e00ff */
[----:B------:R-:W-:Y:S05]  /*5f00*/  WARPSYNC.COLLECTIVE R15, `(.L_x_111) ;  /* 0x000000000f0c7348 */ /* 0x000fea0003c00000 */
[----:B------:R-:W-:Y:S02]  /*5f10*/  ELECT P6, UR62, PT ;  /* 0x00000000003e782f */ /* 0x000fe400038c0000 */
[----:B------:R-:W-:Y:S01]  /*5f20*/  MOV R14, UR62 ;  /* 0x0000003e000e7c02 */ /* 0x000fe20008000f00 */
[----:B------:R-:W-:Y:S10]  /*5f30*/  ENDCOLLECTIVE ;  /* 0x000000000000791b */ /* 0x000ff40003800000 */
.L_x_111:
[----:B------:R-:W-:Y:S05]  /*5f40*/  BSYNC B1 ;  /* 0x0000000000017941 */ /* 0x000fea0003800000 */
.L_x_110:
[----:B------:R-:W-:Y:S05]  /*5f50*/  BRA `(.L_x_112) ;  /* 0xffffffec00707947 */ /* 0x000fea000383ffff */
.L_x_87:
[----:B0-----:R0:W1:Y:S02]  /*5f60*/  SYNCS.PHASECHK.TRANS64.TRYWAIT P1, [R14+URZ+0x50], R7 ;  /* 0x000050070e0075a7 */ /* 0x001064000802017f */
[----:B-1----:R-:W-:Y:S05]  /*5f70*/  @!P1 NANOSLEEP.SYNCS 0x989680 ;  /* 0x009896800000995d */ /* 0x002fea0003900000 */
[----:B------:R-:W1:Y:S02]  /*5f80*/  @!P1 SYNCS.PHASECHK.TRANS64 P1, [R14+URZ+0x50], R7 ;  /* 0x000050070e0095a7 */ /* 0x000e64000802007f */
[----:B-1----:R-:W-:Y:S05]  /*5f90*/  @!P1 BRA `(.L_x_87) ;  /* 0xfffffffc00f09947 */ /* 0x002fea000383ffff */
[----:B------:R-:W-:Y:S05]  /*5fa0*/  BRA `(.L_x_113) ;  /* 0xffffffec00a47947 */ /* 0x000fea000383ffff */
.L_x_96:
[----:B------:R-:W-:Y:S01]  /*5fb0*/  BSSY B0, `(.L_x_114) ;  /* 0x0000006000007945 */ /* 0x000fe20003800000 */
[----:B------:R-:W-:-:S07]  /*5fc0*/  IMAD.MOV.U32 R15, RZ, RZ, -0x1 ;  /* 0xffffffffff0f7424 */ /* 0x000fce00078e00ff */
[----:B------:R-:W-:Y:S05]  /*5fd0*/  WARPSYNC.COLLECTIVE R15, `(.L_x_115) ;  /* 0x000000000f0c7348 */ /* 0x000fea0003c00000 */
[----:B------:R-:W-:Y:S02]  /*5fe0*/  ELECT P6, UR62, PT ;  /* 0x00000000003e782f */ /* 0x000fe400038c0000 */
[----:B------:R-:W-:Y:S01]  /*5ff0*/  MOV R14, UR62 ;  /* 0x0000003e000e7c02 */ /* 0x000fe20008000f00 */
[----:B------:R-:W-:Y:S10]  /*6000*/  ENDCOLLECTIVE ;  /* 0x000000000000791b */ /* 0x000ff40003800000 */
.L_x_115:
[----:B------:R-:W-:Y:S05]  /*6010*/  BSYNC B0 ;  /* 0x0000000000007941 */ /* 0x000fea0003800000 */
.L_x_114:
[----:B------:R-:W-:Y:S05]  /*6020*/  BRA `(.L_x_116) ;  /* 0xfffffff400f47947 */ /* 0x000fea000383ffff */
.L_x_100:
[----:B0-----:R0:W1:Y:S02]  /*6030*/  SYNCS.PHASECHK.TRANS64.TRYWAIT P0, [R7+URZ], R2 ;  /* 0x00000002070075a7 */ /* 0x001064000800017f */
[----:B-1----:R-:W-:Y:S05]  /*6040*/  @!P0 NANOSLEEP.SYNCS 0x989680 ;  /* 0x009896800000895d */ /* 0x002fea0003900000 */
[----:B------:R-:W1:Y:S02]  /*6050*/  @!P0 SYNCS.PHASECHK.TRANS64 P0, [R7+URZ], R2 ;  /* 0x00000002070085a7 */ /* 0x000e64000800007f */
[----:B-1----:R-:W-:Y:S05]  /*6060*/  @!P0 BRA `(.L_x_100) ;  /* 0xfffffffc00f08947 */ /* 0x002fea000383ffff */
[----:B------:R-:W-:Y:S05]  /*6070*/  BRA `(.L_x_117) ;  /* 0xfffffff800347947 */ /* 0x000fea000383ffff */
.L_x_101:
[----:B0-----:R0:W1:Y:S02]  /*6080*/  SYNCS.PHASECHK.TRANS64.TRYWAIT P0, [R9+URZ], R4 ;  /* 0x00000004090075a7 */ /* 0x001064000800017f */
[----:B-1----:R-:W-:Y:S05]  /*6090*/  @!P0 NANOSLEEP.SYNCS 0x989680 ;  /* 0x009896800000895d */ /* 0x002fea0003900000 */
[----:B------:R-:W1:Y:S02]  /*60a0*/  @!P0 SYNCS.PHASECHK.TRANS64 P0, [R9+URZ], R4 ;  /* 0x00000004090085a7 */ /* 0x000e64000800007f */
[----:B-1----:R-:W-:Y:S05]  /*60b0*/  @!P0 BRA `(.L_x_101) ;  /* 0xfffffffc00f08947 */ /* 0x002fea000383ffff */
[----:B------:R-:W-:Y:S05]  /*60c0*/  BRA `(.L_x_118) ;  /* 0xfffffff800447947 */ /* 0x000fea000383ffff */
.L_x_102:
[----:B0-----:R0:W1:Y:S02]  /*60d0*/  SYNCS.PHASECHK.TRANS64.TRYWAIT P0, [R6+URZ], R5 ;  /* 0x00000005060075a7 */ /* 0x001064000800017f */
[----:B-1----:R-:W-:Y:S05]  /*60e0*/  @!P0 NANOSLEEP.SYNCS 0x989680 ;  /* 0x009896800000895d */ /* 0x002fea0003900000 */
[----:B------:R-:W1:Y:S02]  /*60f0*/  @!P0 SYNCS.PHASECHK.TRANS64 P0, [R6+URZ], R5 ;  /* 0x00000005060085a7 */ /* 0x000e64000800007f */
[----:B-1----:R-:W-:Y:S05]  /*6100*/  @!P0 BRA `(.L_x_102) ;  /* 0xfffffffc00f08947 */ /* 0x002fea000383ffff */
[----:B------:R-:W-:Y:S05]  /*6110*/  BRA `(.L_x_119) ;  /* 0xfffffff800547947 */ /* 0x000fea000383ffff */
.L_x_103:
[----:B0-----:R0:W1:Y:S02]  /*6120*/  SYNCS.PHASECHK.TRANS64.TRYWAIT P0, [R9+URZ], R4 ;  /* 0x00000004090075a7 */ /* 0x001064000800017f */
[----:B-1----:R-:W-:Y:S05]  /*6130*/  @!P0 NANOSLEEP.SYNCS 0x989680 ;  /* 0x009896800000895d */ /* 0x002fea0003900000 */
[----:B------:R-:W1:Y:S02]  /*6140*/  @!P0 SYNCS.PHASECHK.TRANS64 P0, [R9+URZ], R4 ;  /* 0x00000004090085a7 */ /* 0x000e64000800007f */
[----:B-1----:R-:W-:Y:S05]  /*6150*/  @!P0 BRA `(.L_x_103) ;  /* 0xfffffffc00f08947 */ /* 0x002fea000383ffff */
[----:B------:R-:W-:Y:S05]  /*6160*/  BRA `(.L_x_120) ;  /* 0xfffffff800647947 */ /* 0x000fea000383ffff */
.L_x_104:
[----:B0-----:R0:W1:Y:S02]  /*6170*/  SYNCS.PHASECHK.TRANS64.TRYWAIT P0, [R6+URZ], R5 ;  /* 0x00000005060075a7 */ /* 0x001064000800017f */
[----:B-1----:R-:W-:Y:S05]  /*6180*/  @!P0 NANOSLEEP.SYNCS 0x989680 ;  /* 0x009896800000895d */ /* 0x002fea0003900000 */
[----:B------:R-:W1:Y:S02]  /*6190*/  @!P0 SYNCS.PHASECHK.TRANS64 P0, [R6+URZ], R5 ;  /* 0x00000005060085a7 */ /* 0x000e64000800007f */
[----:B-1----:R-:W-:Y:S05]  /*61a0*/  @!P0 BRA `(.L_x_104) ;  /* 0xfffffffc00f08947 */ /* 0x002fea000383ffff */
[----:B------:R-:W-:Y:S05]  /*61b0*/  BRA `(.L_x_121) ;  /* 0xfffffff800747947 */ /* 0x000fea000383ffff */
.L_x_105:
[----:B0-----:R0:W1:Y:S02]  /*61c0*/  SYNCS.PHASECHK.TRANS64.TRYWAIT P0, [R9+URZ], R4 ;  /* 0x00000004090075a7 */ /* 0x001064000800017f */
[----:B-1----:R-:W-:Y:S05]  /*61d0*/  @!P0 NANOSLEEP.SYNCS 0x989680 ;  /* 0x009896800000895d */ /* 0x002fea0003900000 */
[----:B------:R-:W1:Y:S02]  /*61e0*/  @!P0 SYNCS.PHASECHK.TRANS64 P0, [R9+URZ], R4 ;  /* 0x00000004090085a7 */ /* 0x000e64000800007f */
[----:B-1----:R-:W-:Y:S05]  /*61f0*/  @!P0 BRA `(.L_x_105) ;  /* 0xfffffffc00f08947 */ /* 0x002fea000383ffff */
[----:B------:R-:W-:Y:S05]  /*6200*/  BRA `(.L_x_122) ;  /* 0xfffffff800847947 */ /* 0x000fea000383ffff */
.L_x_106:
[----:B0-----:R0:W1:Y:S02]  /*6210*/  SYNCS.PHASECHK.TRANS64.TRYWAIT P0, [R6+URZ], R5 ;  /* 0x00000005060075a7 */ /* 0x001064000800017f */
[----:B-1----:R-:W-:Y:S05]  /*6220*/  @!P0 NANOSLEEP.SYNCS 0x989680 ;  /* 0x009896800000895d */ /* 0x002fea0003900000 */
[----:B------:R-:W1:Y:S02]  /*6230*/  @!P0 SYNCS.PHASECHK.TRANS64 P0, [R6+URZ], R5 ;  /* 0x00000005060085a7 */ /* 0x000e64000800007f */
[----:B-1----:R-:W-:Y:S05]  /*6240*/  @!P0 BRA `(.L_x_106) ;  /* 0xfffffffc00f08947 */ /* 0x002fea000383ffff */
[----:B------:R-:W-:Y:S05]  /*6250*/  BRA `(.L_x_123) ;  /* 0xfffffff800947947 */ /* 0x000fea000383ffff */
.L_x_107:
[----:B0-----:R0:W1:Y:S02]  /*6260*/  SYNCS.PHASECHK.TRANS64.TRYWAIT P0, [R9+URZ], R4 ;  /* 0x00000004090075a7 */ /* 0x001064000800017f */
[----:B-1----:R-:W-:Y:S05]  /*6270*/  @!P0 NANOSLEEP.SYNCS 0x989680 ;  /* 0x009896800000895d */ /* 0x002fea0003900000 */
[----:B------:R-:W1:Y:S02]  /*6280*/  @!P0 SYNCS.PHASECHK.TRANS64 P0, [R9+URZ], R4 ;  /* 0x00000004090085a7 */ /* 0x000e64000800007f */
[----:B-1----:R-:W-:Y:S05]  /*6290*/  @!P0 BRA `(.L_x_107) ;  /* 0xfffffffc00f08947 */ /* 0x002fea000383ffff */
[----:B------:R-:W-:Y:S05]  /*62a0*/  BRA `(.L_x_124) ;  /* 0xfffffff800a47947 */ /* 0x000fea000383ffff */
.L_x_108:
[----:B-1----:R1:W2:Y:S02]  /*62b0*/  SYNCS.PHASECHK.TRANS64.TRYWAIT P0, [R6+URZ], R5 ;  /* 0x00000005060075a7 */ /* 0x0022a4000800017f */
[----:B--2---:R-:W-:Y:S05]  /*62c0*/  @!P0 NANOSLEEP.SYNCS 0x989680 ;  /* 0x009896800000895d */ /* 0x004fea0003900000 */
[----:B------:R-:W2:Y:S02]  /*62d0*/  @!P0 SYNCS.PHASECHK.TRANS64 P0, [R6+URZ], R5 ;  /* 0x00000005060085a7 */ /* 0x000ea4000800007f */
[----:B--2---:R-:W-:Y:S05]  /*62e0*/  @!P0 BRA `(.L_x_108) ;  /* 0xfffffffc00f08947 */ /* 0x004fea000383ffff */
[----:B------:R-:W-:Y:S05]  /*62f0*/  BRA `(.L_x_125) ;  /* 0xfffffff800ac7947 */ /* 0x000fea000383ffff */
.L_x_126:
[----:B------:R-:W-:-:S00]  /*6300*/  BRA `(.L_x_126) ;  /* 0xfffffffc00fc7947 */ /* 0x000fc0000383ffff */
[----:B------:R-:W-:-:S00]  /*6310*/  NOP ;  /* 0x0000000000007918 */ /* 0x000fc00000000000 */
        /* <DEDUP_REMOVED lines=14> */
.L_x_127:


//--------------------- .nv.global.init           --------------------------
	.section	.nv.global.init,"aw",@progbits
.nv.global.init:
	.type		$str$22,@object
	.size		$str$22,($str$23 - $str$22)
$str$22:
        /*0000*/ 	.byte	0x6b, 0x5f, 0x74, 0x69, 0x6c, 0x65, 0x5f, 0x63, 0x6f, 0x75, 0x6e, 0x74, 0x20, 0x3e, 0x3d, 0x20
        /*0010*/ 	.byte	0x31, 0x00
	.type		$str$23,@object
	.size		$str$23,(__unnamed_1 - $str$23)
$str$23:
        /*0012*/ 	.byte	0x2f, 0x74, 0x6d, 0x70, 0x2f, 0x63, 0x75, 0x74, 0x6c, 0x61, 0x73, 0x73, 0x5f, 0x73, 0x77, 0x65
        /*0022*/ 	.byte	0x65, 0x70, 0x5f, 0x73, 0x72, 0x63, 0x2f, 0x69, 0x6e, 0x63, 0x6c, 0x75, 0x64, 0x65, 0x2f, 0x63
        /*0032*/ 	.byte	0x75, 0x74, 0x6c, 0x61, 0x73, 0x73, 0x2f, 0x67, 0x65, 0x6d, 0x6d, 0x2f, 0x63, 0x6f, 0x6c, 0x6c
        /*0042*/ 	.byte	0x65, 0x63, 0x74, 0x69, 0x76, 0x65, 0x2f, 0x73, 0x6d, 0x39, 0x30, 0x5f, 0x6d, 0x6d, 0x61, 0x5f
        /*0052*/ 	.byte	0x74, 0x6d, 0x61, 0x5f, 0x67, 0x6d, 0x6d, 0x61, 0x5f, 0x73, 0x73, 0x5f, 0x77, 0x61, 0x72, 0x70
        /*0062*/ 	.byte	0x73, 0x70, 0x65, 0x63, 0x69, 0x61, 0x6c, 0x69, 0x7a, 0x65, 0x64, 0x2e, 0x68, 0x70, 0x70, 0x00
	.type		__unnamed_1,@object
	.size		__unnamed_1,(.L_0 - __unnamed_1)
__unnamed_1:
        /*0072*/ 	.byte	0x76, 0x6f, 0x69, 0x64, 0x20, 0x63, 0x75, 0x74, 0x6c, 0x61, 0x73, 0x73, 0x3a, 0x3a, 0x67, 0x65
        /* <DEDUP_REMOVED lines=179> */
        /*0bb2*/ 	.byte	0x64, 0x65, 0x6e, 0x74, 0x69, 0x74, 0x79, 0x5d, 0x00
.L_0:


//--------------------- .nv.shared._ZN7cutlass13device_kernelINS_4gemm6kernel13GemmUniversalIN4cute5tupleIJiiiiEEENS1_10collective13CollectiveMmaINS1_34MainloopSm90TmaGmmaWarpSpecializedILi10ENS5_IJNS4_1CILi1EEESB_SB_EEENS1_35KernelTmaWarpSpecializedCooperativeEEENS5_IJNSA_ILi128EEENSA_ILi48EEENSA_ILi64EEEEEENS_6half_tENS5_IJlSB_lEEESJ_SK_NS4_8TiledMMAINS4_8MMA_AtomIJNS4_4SM904GMMA25MMA_64x16x16_F32F16F16_SSILNSO_5MajorE0ELSQ_0ELNSO_7ScaleInE1ELSR_1EEEEEENS4_6LayoutINS5_IJNSA_ILi2EEESB_SB_EEENS5_IJSB_NSA_ILi0EEESX_EEEEENS5_IJNS4_10UnderscoreES10_S10_EEEEENS4_13SM90_TMA_LOADENS4_14ComposedLayoutINS4_7SwizzleILi3ELi4ELi3EEENS4_18smem_ptr_flag_bitsILi16EEENSU_INS5_IJNSA_ILi8EEESH_EEENS5_IJSH_SB_EEEEEEEvNS4_8identityES13_S1D_vS1E_EENS_8epilogue10collective6detail29Sm90TmaWarpSpecializedAdapterINS1H_15DefaultEpilogueISJ_SK_SK_NS1G_6thread17LinearCombinationISJ_Li1EffLNS1L_9ScaleType4KindE0ELNS_15FloatRoundStyleE2ESJ_EENS1_15EpilogueDefaultEEEEEvvEEEEvNT_6ParamsE --------------------------
	.section	.nv.shared._ZN7cutlass13device_kernelINS_4gemm6kernel13GemmUniversalIN4cute5tupleIJiiiiEEENS1_10collective13CollectiveMmaINS1_34MainloopSm90TmaGmmaWarpSpecializedILi10ENS5_IJNS4_1CILi1EEESB_SB_EEENS1_35KernelTmaWarpSpecializedCooperativeEEENS5_IJNSA_ILi128EEENSA_ILi48EEENSA_ILi64EEEEEENS_6half_tENS5_IJlSB_lEEESJ_SK_NS4_8TiledMMAINS4_8MMA_AtomIJNS4_4SM904GMMA25MMA_64x16x16_F32F16F16_SSILNSO_5MajorE0ELSQ_0ELNSO_7ScaleInE1ELSR_1EEEEEENS4_6LayoutINS5_IJNSA_ILi2EEESB_SB_EEENS5_IJSB_NSA_ILi0EEESX_EEEEENS5_IJNS4_10UnderscoreES10_S10_EEEEENS4_13SM90_TMA_LOADENS4_14ComposedLayoutINS4_7SwizzleILi3ELi4ELi3EEENS4_18smem_ptr_flag_bitsILi16EEENSU_INS5_IJNSA_ILi8EEESH_EEENS5_IJSH_SB_EEEEEEEvNS4_8identityES13_S1D_vS1E_EENS_8epilogue10collective6detail29Sm90TmaWarpSpecializedAdapterINS1H_15DefaultEpilogueISJ_SK_SK_NS1G_6thread17LinearCombinationISJ_Li1EffLNS1L_9ScaleType4KindE0ELNS_15FloatRoundStyleE2ESJ_EENS1_15EpilogueDefaultEEEEEvvEEEEvNT_6ParamsE,"aw",@nobits
	.sectionflags	@""
	.align	16
	.zero		1024


//--------------------- .nv.shared.reserved.0     --------------------------
	.section	.nv.shared.reserved.0,"aw",@nobits
	.weak		__nv_reservedSMEM_offset_0_alias
	.size		__nv_reservedSMEM_offset_0_alias, 0, 0
	.other		__nv_reservedSMEM_offset_0_alias,@"STO_CUDA_RESERVED_SHARED STV_DEFAULT"
__nv_reservedSMEM_offset_0_alias:
	.zero		0


//--------------------- .nv.global                --------------------------
	.section	.nv.global,"aw",@nobits
.nv.global:
	.type		_ZN39_INTERNAL_b84c0013_4_k_cu_f858173c_46484cute1_E,@object
	.size		_ZN39_INTERNAL_b84c0013_4_k_cu_f858173c_46484cute1_E,(_ZN39_INTERNAL_b84c0013_4_k_cu_f858173c_46484cuda3std3__45__cpo6cbeginE - _ZN39_INTERNAL_b84c0013_4_k_cu_f858173c_46484cute1_E)
_ZN39_INTERNAL_b84c0013_4_k_cu_f858173c_46484cute1_E:
	.zero		1
	.type		_ZN39_INTERNAL_b84c0013_4_k_cu_f858173c_46484cuda3std3__45__cpo6cbeginE,@object
	.size		_ZN39_INTERNAL_b84c0013_4_k_cu_f858173c_46484cuda3std3__45__cpo6cbeginE,(_ZN39_INTERNAL_b84c0013_4_k_cu_f858173c_46484cuda3std3__48in_placeE - _ZN39_INTERNAL_b84c0013_4_k_cu_f858173c_46484cuda3std3__45__cpo6cbeginE)
_ZN39_INTERNAL_b84c0013_4_k_cu_f858173c_46484cuda3std3__45__cpo6cbeginE:
	.zero		1
	.type		_ZN39_INTERNAL_b84c0013_4_k_cu_f858173c_46484cuda3std3__48in_placeE,@object
	.size		_ZN39_INTERNAL_b84c0013_4_k_cu_f858173c_46484cuda3std3__48in_placeE,(_ZN39_INTERNAL_b84c0013_4_k_cu_f858173c_46484cuda3std6ranges3__45__cpo9iter_moveE - _ZN39_INTERNAL_b84c0013_4_k_cu_f858173c_46484cuda3std3__48in_placeE)
_ZN39_INTERNAL_b84c0013_4_k_cu_f858173c_46484cuda3std3__48in_placeE:
	.zero		1
	.type		_ZN39_INTERNAL_b84c0013_4_k_cu_f858173c_46484cuda3std6ranges3__45__cpo9iter_moveE,@object
	.size		_ZN39_INTERNAL_b84c0013_4_k_cu_f858173c_46484cuda3std6ranges3__45__cpo9iter_moveE,(_ZN39_INTERNAL_b84c0013_4_k_cu_f858173c_46484cuda3std3__45__cpo5beginE - _ZN39_INTERNAL_b84c0013_4_k_cu_f858173c_46484cuda3std6ranges3__45__cpo9iter_moveE)
_ZN39_INTERNAL_b84c0013_4_k_cu_f858173c_46484cuda3std6ranges3__45__cpo9iter_moveE:
	.zero		1
	.type		_ZN39_INTERNAL_b84c0013_4_k_cu_f858173c_46484cuda3std3__45__cpo5beginE,@object
	.size		_ZN39_INTERNAL_b84c0013_4_k_cu_f858173c_46484cuda3std3__45__cpo5beginE,(_ZN39_INTERNAL_b84c0013_4_k_cu_f858173c_46484cuda3std3__441_GLOBAL__N__b84c0013_4_k_cu_f858173c_46486ignoreE - _ZN39_INTERNAL_b84c0013_4_k_cu_f858173c_46484cuda3std3__45__cpo5beginE)
_ZN39_INTERNAL_b84c0013_4_k_cu_f858173c_46484cuda3std3__45__cpo5beginE:
	.zero		1
	.type		_ZN39_INTERNAL_b84c0013_4_k_cu_f858173c_46484cuda3std3__441_GLOBAL__N__b84c0013_4_k_cu_f858173c_46486ignoreE,@object
	.size		_ZN39_INTERNAL_b84c0013_4_k_cu_f858173c_46484cuda3std3__441_GLOBAL__N__b84c0013_4_k_cu_f858173c_46486ignoreE,(_ZN39_INTERNAL_b84c0013_4_k_cu_f858173c_46484cute7productE - _ZN39_INTERNAL_b84c0013_4_k_cu_f858173c_46484cuda3std3__441_GLOBAL__N__b84c0013_4_k_cu_f858173c_46486ignoreE)
_ZN39_INTERNAL_b84c0013_4_k_cu_f858173c_46484cuda3std3__441_GLOBAL__N__b84c0013_4_k_cu_f858173c_46486ignoreE:
	.zero		1
	.type		_ZN39_INTERNAL_b84c0013_4_k_cu_f858173c_46484cute7productE,@object
	.size		_ZN39_INTERNAL_b84c0013_4_k_cu_f858173c_46484cute7productE,(_ZN39_INTERNAL_b84c0013_4_k_cu_f858173c_46484cuda3std3__45__cpo3endE - _ZN39_INTERNAL_b84c0013_4_k_cu_f858173c_46484cute7productE)
_ZN39_INTERNAL_b84c0013_4_k_cu_f858173c_46484cute7productE:
	.zero		1
	.type		_ZN39_INTERNAL_b84c0013_4_k_cu_f858173c_46484cuda3std3__45__cpo3endE,@object
	.size		_ZN39_INTERNAL_b84c0013_4_k_cu_f858173c_46484cuda3std3__45__cpo3endE,(_ZN39_INTERNAL_b84c0013_4_k_cu_f858173c_46484cuda3std3__419piecewise_constructE - _ZN39_INTERNAL_b84c0013_4_k_cu_f858173c_46484cuda3std3__45__cpo3endE)
_ZN39_INTERNAL_b84c0013_4_k_cu_f858173c_46484cuda3std3__45__cpo3endE:
	.zero		1
	.type		_ZN39_INTERNAL_b84c0013_4_k_cu_f858173c_46484cuda3std3__419piecewise_constructE,@object
	.size		_ZN39_INTERNAL_b84c0013_4_k_cu_f858173c_46484cuda3std3__419piecewise_constructE,(_ZN39_INTERNAL_b84c0013_4_k_cu_f858173c_46484cuda3std3__45__cpo4cendE - _ZN39_INTERNAL_b84c0013_4_k_cu_f858173c_46484cuda3std3__419piecewise_constructE)
_ZN39_INTERNAL_b84c0013_4_k_cu_f858173c_46484cuda3std3__419piecewise_constructE:
	.zero		1
	.type		_ZN39_INTERNAL_b84c0013_4_k_cu_f858173c_46484cuda3std3__45__cpo4cendE,@object
	.size		_ZN39_INTERNAL_b84c0013_4_k_cu_f858173c_46484cuda3std3__45__cpo4cendE,(_ZN39_INTERNAL_b84c0013_4_k_cu_f858173c_46484cuda3std6ranges3__45__cpo4swapE - _ZN39_INTERNAL_b84c0013_4_k_cu_f858173c_46484cuda3std3__45__cpo4cendE)
_ZN39_INTERNAL_b84c0013_4_k_cu_f858173c_46484cuda3std3__45__cpo4cendE:
	.zero		1
	.type		_ZN39_INTERNAL_b84c0013_4_k_cu_f858173c_46484cuda3std6ranges3__45__cpo4swapE,@object
	.size		_ZN39_INTERNAL_b84c0013_4_k_cu_f858173c_46484cuda3std6ranges3__45__cpo4swapE,(.L_8 - _ZN39_INTERNAL_b84c0013_4_k_cu_f858173c_46484cuda3std6ranges3__45__cpo4swapE)
_ZN39_INTERNAL_b84c0013_4_k_cu_f858173c_46484cuda3std6ranges3__45__cpo4swapE:
	.zero		1
.L_8:


//--------------------- .nv.constant0._ZN7cutlass13device_kernelINS_4gemm6kernel13GemmUniversalIN4cute5tupleIJiiiiEEENS1_10collective13CollectiveMmaINS1_34MainloopSm90TmaGmmaWarpSpecializedILi10ENS5_IJNS4_1CILi1EEESB_SB_EEENS1_35KernelTmaWarpSpecializedCooperativeEEENS5_IJNSA_ILi128EEENSA_ILi48EEENSA_ILi64EEEEEENS_6half_tENS5_IJlSB_lEEESJ_SK_NS4_8TiledMMAINS4_8MMA_AtomIJNS4_4SM904GMMA25MMA_64x16x16_F32F16F16_SSILNSO_5MajorE0ELSQ_0ELNSO_7ScaleInE1ELSR_1EEEEEENS4_6LayoutINS5_IJNSA_ILi2EEESB_SB_EEENS5_IJSB_NSA_ILi0EEESX_EEEEENS5_IJNS4_10UnderscoreES10_S10_EEEEENS4_13SM90_TMA_LOADENS4_14ComposedLayoutINS4_7SwizzleILi3ELi4ELi3EEENS4_18smem_ptr_flag_bitsILi16EEENSU_INS5_IJNSA_ILi8EEESH_EEENS5_IJSH_SB_EEEEEEEvNS4_8identityES13_S1D_vS1E_EENS_8epilogue10collective6detail29Sm90TmaWarpSpecializedAdapterINS1H_15DefaultEpilogueISJ_SK_SK_NS1G_6thread17LinearCombinationISJ_Li1EffLNS1L_9ScaleType4KindE0ELNS_15FloatRoundStyleE2ESJ_EENS1_15EpilogueDefaultEEEEEvvEEEEvNT_6ParamsE --------------------------
	.section	.nv.constant0._ZN7cutlass13device_kernelINS_4gemm6kernel13GemmUniversalIN4cute5tupleIJiiiiEEENS1_10collective13CollectiveMmaINS1_34MainloopSm90TmaGmmaWarpSpecializedILi10ENS5_IJNS4_1CILi1EEESB_SB_EEENS1_35KernelTmaWarpSpecializedCooperativeEEENS5_IJNSA_ILi128EEENSA_ILi48EEENSA_ILi64EEEEEENS_6half_tENS5_IJlSB_lEEESJ_SK_NS4_8TiledMMAINS4_8MMA_AtomIJNS4_4SM904GMMA25MMA_64x16x16_F32F16F16_SSILNSO_5MajorE0ELSQ_0ELNSO_7ScaleInE1ELSR_1EEEEEENS4_6LayoutINS5_IJNSA_ILi2EEESB_SB_EEENS5_IJSB_NSA_ILi0EEESX_EEEEENS5_IJNS4_10UnderscoreES10_S10_EEEEENS4_13SM90_TMA_LOADENS4_14ComposedLayoutINS4_7SwizzleILi3ELi4ELi3EEENS4_18smem_ptr_flag_bitsILi16EEENSU_INS5_IJNSA_ILi8EEESH_EEENS5_IJSH_SB_EEEEEEEvNS4_8identityES13_S1D_vS1E_EENS_8epilogue10collective6detail29Sm90TmaWarpSpecializedAdapterINS1H_15DefaultEpilogueISJ_SK_SK_NS1G_6thread17LinearCombinationISJ_Li1EffLNS1L_9ScaleType4KindE0ELNS_15FloatRoundStyleE2ESJ_EENS1_15EpilogueDefaultEEEEEvvEEEEvNT_6ParamsE,"a",@progbits
	.sectionflags	@""
	.align	4
.nv.constant0._ZN7cutlass13device_kernelINS_4gemm6kernel13GemmUniversalIN4cute5tupleIJiiiiEEENS1_10collective13CollectiveMmaINS1_34MainloopSm90TmaGmmaWarpSpecializedILi10ENS5_IJNS4_1CILi1EEESB_SB_EEENS1_35KernelTmaWarpSpecializedCooperativeEEENS5_IJNSA_ILi128EEENSA_ILi48EEENSA_ILi64EEEEEENS_6half_tENS5_IJlSB_lEEESJ_SK_NS4_8TiledMMAINS4_8MMA_AtomIJNS4_4SM904GMMA25MMA_64x16x16_F32F16F16_SSILNSO_5MajorE0ELSQ_0ELNSO_7ScaleInE1ELSR_1EEEEEENS4_6LayoutINS5_IJNSA_ILi2EEESB_SB_EEENS5_IJSB_NSA_ILi0EEESX_EEEEENS5_IJNS4_10UnderscoreES10_S10_EEEEENS4_13SM90_TMA_LOADENS4_14ComposedLayoutINS4_7SwizzleILi3ELi4ELi3EEENS4_18smem_ptr_flag_bitsILi16EEENSU_INS5_IJNSA_ILi8EEESH_EEENS5_IJSH_SB_EEEEEEEvNS4_8identityES13_S1D_vS1E_EENS_8epilogue10collective6detail29Sm90TmaWarpSpecializedAdapterINS1H_15DefaultEpilogueISJ_SK_SK_NS1G_6thread17LinearCombinationISJ_Li1EffLNS1L_9ScaleType4KindE0ELNS_15FloatRoundStyleE2ESJ_EENS1_15EpilogueDefaultEEEEEvvEEEEvNT_6ParamsE:
	.zero		1664


//--------------------- SYMBOLS --------------------------

	.type		.nv.reservedSmem.offset0,@object
	.size		.nv.reservedSmem.offset0,0x4
	.type		__assertfail,@function
